	.target	sm_90a

	.elftype	@"ET_EXEC"


//--------------------- .note.nv.tkinfo           --------------------------
	.section	.note.nv.tkinfo,"",@"SHT_NOTE"
	.sectionflags	@"SHF_NOTE_NV_TKINFO"
	.tkinfo
        /*0018*/ 	.word	0x00000002
        /*0030*/ 	.string	""
        /*0030*/ 	.string	"ptxas"
        /*0030*/ 	.string	"Cuda compilation tools, release 13.0, V13.0.88"
        /*0030*/ 	.string	"Build cuda_13.0.r13.0/compiler.36424714_0"
        /*0030*/ 	.string	"-arch sm_90a -m 64 "



//--------------------- .note.nv.cuinfo           --------------------------
	.section	.note.nv.cuinfo,"",@"SHT_NOTE"
	.sectionflags	@"SHF_NOTE_NV_CUINFO"
        /*0018*/ 	.short	0x0002
        /*001a*/ 	.short	0x005a
        /*001c*/ 	.short	0x0082
	.zero		2


//--------------------- .nv.info                  --------------------------
	.section	.nv.info,"",@"SHT_CUDA_INFO"
	.align	4


	//----- nvinfo : EIATTR_REGCOUNT
	.align		4
        /*0000*/ 	.byte	0x04, 0x2f
        /*0002*/ 	.short	(.L_12 - .L_11)
	.align		4
.L_11:
        /*0004*/ 	.word	index@(_ZN7cutlass13device_kernelINS_4conv6kernel13ConvUniversalINS1_16ConvProblemShapeILNS1_8OperatorE0ELi3EEENS1_10collective14CollectiveConvINS1_46MainloopSm90TmaGmmaWarpSpecializedImplicitGemmILS5_0ELi14ELi3EN4cute5tupleIJNSA_1CILi1EEESD_SD_EEENS1_36KernelImplicitTmaWarpSpecializedSm90ELi1EEENSB_IJNSC_ILi128EEESH_NSB_IJNSC_ILi32EEEEEEEEENS_10bfloat16_tESL_NSA_8TiledMMAINSA_8MMA_AtomIJNSA_4SM904GMMA28MMA_64x128x16_F32BF16BF16_SSILNSP_5MajorE0ELSR_0ELNSP_7ScaleInE1ELSS_1EEEEEENSA_6LayoutISE_NSB_IJNSC_ILi0EEESW_SW_EEEEENSB_IJNSA_10UnderscoreESZ_SZ_EEEEENS7_6detail26Sm90ImplicitGemmTileTraitsINSA_20SM90_TMA_LOAD_IM2COLENSA_14ComposedLayoutINSA_7SwizzleILi2ELi4ELi3EEENSA_18smem_ptr_flag_bitsILi16EEENSV_INSB_IJNSB_IJNSC_ILi8EEENSC_ILi16EEEEEENSB_IJSI_SD_EEENSB_IJSD_NSC_ILi14EEEEEEEEENSB_IJNSB_IJSI_NSC_ILi256EEEEEENSB_IJSD_SW_EEENSB_IJSW_NSC_ILi4096EEEEEEEEEEEEEvEENS13_INSA_13SM90_TMA_LOADES1O_vEEEENS_8epilogue10collective6detail29Sm90TmaWarpSpecializedAdapterINS1U_15DefaultEpilogueISL_NSB_IJNSB_IJllllEEESD_SW_EEES1Z_NS1T_6thread17LinearCombinationISL_Li1EffLNS20_9ScaleType4KindE0ELNS_15FloatRoundStyleE2ESL_EENS_4gemm15EpilogueDefaultEEEEEvvEEEEvNT_6ParamsE)
        /*0008*/ 	.word	0x0000009a


	//----- nvinfo : EIATTR_FRAME_SIZE
	.align		4
.L_12:
        /*000c*/ 	.byte	0x04, 0x11
        /*000e*/ 	.short	(.L_14 - .L_13)
	.align		4
.L_13:
        /*0010*/ 	.word	index@(_ZN7cutlass13device_kernelINS_4conv6kernel13ConvUniversalINS1_16ConvProblemShapeILNS1_8OperatorE0ELi3EEENS1_10collective14CollectiveConvINS1_46MainloopSm90TmaGmmaWarpSpecializedImplicitGemmILS5_0ELi14ELi3EN4cute5tupleIJNSA_1CILi1EEESD_SD_EEENS1_36KernelImplicitTmaWarpSpecializedSm90ELi1EEENSB_IJNSC_ILi128EEESH_NSB_IJNSC_ILi32EEEEEEEEENS_10bfloat16_tESL_NSA_8TiledMMAINSA_8MMA_AtomIJNSA_4SM904GMMA28MMA_64x128x16_F32BF16BF16_SSILNSP_5MajorE0ELSR_0ELNSP_7ScaleInE1ELSS_1EEEEEENSA_6LayoutISE_NSB_IJNSC_ILi0EEESW_SW_EEEEENSB_IJNSA_10UnderscoreESZ_SZ_EEEEENS7_6detail26Sm90ImplicitGemmTileTraitsINSA_20SM90_TMA_LOAD_IM2COLENSA_14ComposedLayoutINSA_7SwizzleILi2ELi4ELi3EEENSA_18smem_ptr_flag_bitsILi16EEENSV_INSB_IJNSB_IJNSC_ILi8EEENSC_ILi16EEEEEENSB_IJSI_SD_EEENSB_IJSD_NSC_ILi14EEEEEEEEENSB_IJNSB_IJSI_NSC_ILi256EEEEEENSB_IJSD_SW_EEENSB_IJSW_NSC_ILi4096EEEEEEEEEEEEEvEENS13_INSA_13SM90_TMA_LOADES1O_vEEEENS_8epilogue10collective6detail29Sm90TmaWarpSpecializedAdapterINS1U_15DefaultEpilogueISL_NSB_IJNSB_IJllllEEESD_SW_EEES1Z_NS1T_6thread17LinearCombinationISL_Li1EffLNS20_9ScaleType4KindE0ELNS_15FloatRoundStyleE2ESL_EENS_4gemm15EpilogueDefaultEEEEEvvEEEEvNT_6ParamsE)
        /*0014*/ 	.word	0x00000000


	//----- nvinfo : EIATTR_MIN_STACK_SIZE
	.align		4
.L_14:
        /*0018*/ 	.byte	0x04, 0x12
        /*001a*/ 	.short	(.L_16 - .L_15)
	.align		4
.L_15:
        /*001c*/ 	.word	index@(_ZN7cutlass13device_kernelINS_4conv6kernel13ConvUniversalINS1_16ConvProblemShapeILNS1_8OperatorE0ELi3EEENS1_10collective14CollectiveConvINS1_46MainloopSm90TmaGmmaWarpSpecializedImplicitGemmILS5_0ELi14ELi3EN4cute5tupleIJNSA_1CILi1EEESD_SD_EEENS1_36KernelImplicitTmaWarpSpecializedSm90ELi1EEENSB_IJNSC_ILi128EEESH_NSB_IJNSC_ILi32EEEEEEEEENS_10bfloat16_tESL_NSA_8TiledMMAINSA_8MMA_AtomIJNSA_4SM904GMMA28MMA_64x128x16_F32BF16BF16_SSILNSP_5MajorE0ELSR_0ELNSP_7ScaleInE1ELSS_1EEEEEENSA_6LayoutISE_NSB_IJNSC_ILi0EEESW_SW_EEEEENSB_IJNSA_10UnderscoreESZ_SZ_EEEEENS7_6detail26Sm90ImplicitGemmTileTraitsINSA_20SM90_TMA_LOAD_IM2COLENSA_14ComposedLayoutINSA_7SwizzleILi2ELi4ELi3EEENSA_18smem_ptr_flag_bitsILi16EEENSV_INSB_IJNSB_IJNSC_ILi8EEENSC_ILi16EEEEEENSB_IJSI_SD_EEENSB_IJSD_NSC_ILi14EEEEEEEEENSB_IJNSB_IJSI_NSC_ILi256EEEEEENSB_IJSD_SW_EEENSB_IJSW_NSC_ILi4096EEEEEEEEEEEEEvEENS13_INSA_13SM90_TMA_LOADES1O_vEEEENS_8epilogue10collective6detail29Sm90TmaWarpSpecializedAdapterINS1U_15DefaultEpilogueISL_NSB_IJNSB_IJllllEEESD_SW_EEES1Z_NS1T_6thread17LinearCombinationISL_Li1EffLNS20_9ScaleType4KindE0ELNS_15FloatRoundStyleE2ESL_EENS_4gemm15EpilogueDefaultEEEEEvvEEEEvNT_6ParamsE)
        /*0020*/ 	.word	0x00000000
.L_16:


//--------------------- .nv.compat                --------------------------
	.section	.nv.compat,"",@"SHT_CUDA_COMPAT_INFO"
	.align	4
        /*0000*/ 	.byte	0x02, 0x09, 0x01, 0x00, 0x02, 0x02, 0x04, 0x00, 0x02, 0x05, 0x05, 0x00, 0x03, 0x07, 0x01, 0x01
        /*0010*/ 	.byte	0x02, 0x03, 0x01, 0x00, 0x02, 0x06, 0x01, 0x00, 0x04, 0x0b, 0x08, 0x00, 0x00, 0x00, 0x00, 0x00
        /*0020*/ 	.byte	0x00, 0x00, 0x00, 0x00


//--------------------- .nv.info._ZN7cutlass13device_kernelINS_4conv6kernel13ConvUniversalINS1_16ConvProblemShapeILNS1_8OperatorE0ELi3EEENS1_10collective14CollectiveConvINS1_46MainloopSm90TmaGmmaWarpSpecializedImplicitGemmILS5_0ELi14ELi3EN4cute5tupleIJNSA_1CILi1EEESD_SD_EEENS1_36KernelImplicitTmaWarpSpecializedSm90ELi1EEENSB_IJNSC_ILi128EEESH_NSB_IJNSC_ILi32EEEEEEEEENS_10bfloat16_tESL_NSA_8TiledMMAINSA_8MMA_AtomIJNSA_4SM904GMMA28MMA_64x128x16_F32BF16BF16_SSILNSP_5MajorE0ELSR_0ELNSP_7ScaleInE1ELSS_1EEEEEENSA_6LayoutISE_NSB_IJNSC_ILi0EEESW_SW_EEEEENSB_IJNSA_10UnderscoreESZ_SZ_EEEEENS7_6detail26Sm90ImplicitGemmTileTraitsINSA_20SM90_TMA_LOAD_IM2COLENSA_14ComposedLayoutINSA_7SwizzleILi2ELi4ELi3EEENSA_18smem_ptr_flag_bitsILi16EEENSV_INSB_IJNSB_IJNSC_ILi8EEENSC_ILi16EEEEEENSB_IJSI_SD_EEENSB_IJSD_NSC_ILi14EEEEEEEEENSB_IJNSB_IJSI_NSC_ILi256EEEEEENSB_IJSD_SW_EEENSB_IJSW_NSC_ILi4096EEEEEEEEEEEEEvEENS13_INSA_13SM90_TMA_LOADES1O_vEEEENS_8epilogue10collective6detail29Sm90TmaWarpSpecializedAdapterINS1U_15DefaultEpilogueISL_NSB_IJNSB_IJllllEEESD_SW_EEES1Z_NS1T_6thread17LinearCombinationISL_Li1EffLNS20_9ScaleType4KindE0ELNS_15FloatRoundStyleE2ESL_EENS_4gemm15EpilogueDefaultEEEEEvvEEEEvNT_6ParamsE --------------------------
	.section	.nv.info._ZN7cutlass13device_kernelINS_4conv6kernel13ConvUniversalINS1_16ConvProblemShapeILNS1_8OperatorE0ELi3EEENS1_10collective14CollectiveConvINS1_46MainloopSm90TmaGmmaWarpSpecializedImplicitGemmILS5_0ELi14ELi3EN4cute5tupleIJNSA_1CILi1EEESD_SD_EEENS1_36KernelImplicitTmaWarpSpecializedSm90ELi1EEENSB_IJNSC_ILi128EEESH_NSB_IJNSC_ILi32EEEEEEEEENS_10bfloat16_tESL_NSA_8TiledMMAINSA_8MMA_AtomIJNSA_4SM904GMMA28MMA_64x128x16_F32BF16BF16_SSILNSP_5MajorE0ELSR_0ELNSP_7ScaleInE1ELSS_1EEEEEENSA_6LayoutISE_NSB_IJNSC_ILi0EEESW_SW_EEEEENSB_IJNSA_10UnderscoreESZ_SZ_EEEEENS7_6detail26Sm90ImplicitGemmTileTraitsINSA_20SM90_TMA_LOAD_IM2COLENSA_14ComposedLayoutINSA_7SwizzleILi2ELi4ELi3EEENSA_18smem_ptr_flag_bitsILi16EEENSV_INSB_IJNSB_IJNSC_ILi8EEENSC_ILi16EEEEEENSB_IJSI_SD_EEENSB_IJSD_NSC_ILi14EEEEEEEEENSB_IJNSB_IJSI_NSC_ILi256EEEEEENSB_IJSD_SW_EEENSB_IJSW_NSC_ILi4096EEEEEEEEEEEEEvEENS13_INSA_13SM90_TMA_LOADES1O_vEEEENS_8epilogue10collective6detail29Sm90TmaWarpSpecializedAdapterINS1U_15DefaultEpilogueISL_NSB_IJNSB_IJllllEEESD_SW_EEES1Z_NS1T_6thread17LinearCombinationISL_Li1EffLNS20_9ScaleType4KindE0ELNS_15FloatRoundStyleE2ESL_EENS_4gemm15EpilogueDefaultEEEEEvvEEEEvNT_6ParamsE,"",@"SHT_CUDA_INFO"
	.sectionflags	@""
	.align	4


	//----- nvinfo : EIATTR_CUDA_API_VERSION
	.align		4
        /*0000*/ 	.byte	0x04, 0x37
        /*0002*/ 	.short	(.L_18 - .L_17)
.L_17:
        /*0004*/ 	.word	0x00000082


	//----- nvinfo : EIATTR_KPARAM_INFO
	.align		4
.L_18:
        /*0008*/ 	.byte	0x04, 0x17
        /*000a*/ 	.short	(.L_20 - .L_19)
.L_19:
        /*000c*/ 	.word	0x00000000
        /*0010*/ 	.short	0x0000
        /*0012*/ 	.short	0x0070
        /*0014*/ 	.byte	0x00, 0xf0, 0x01, 0x10


	//----- nvinfo : EIATTR_SPARSE_MMA_MASK
	.align		4
.L_20:
        /*0018*/ 	.byte	0x03, 0x50
        /*001a*/ 	.short	0x0000


	//----- nvinfo : EIATTR_MAXREG_COUNT
	.align		4
        /*001c*/ 	.byte	0x03, 0x1b
        /*001e*/ 	.short	0x00ff


	//----- nvinfo : EIATTR_NUM_BARRIERS
	.align		4
        /*0020*/ 	.byte	0x02, 0x4c
        /*0022*/ 	.byte	0x01
	.zero		1


	//----- nvinfo : EIATTR_MERCURY_ISA_VERSION
	.align		4
        /*0024*/ 	.byte	0x03, 0x5f
        /*0026*/ 	.short	0x0101


	//----- nvinfo : EIATTR_COOP_GROUP_MASK_REGIDS
	.align		4
        /*0028*/ 	.byte	0x04, 0x29
        /*002a*/ 	.short	(.L_22 - .L_21)


	//   ....[0]....
.L_21:
        /*002c*/ 	.word	0xffffffff


	//   ....[1]....
        /*0030*/ 	.word	0xffffffff


	//   ....[2]....
        /*0034*/ 	.word	0xffffffff


	//----- nvinfo : EIATTR_COOP_GROUP_INSTR_OFFSETS
	.align		4
.L_22:
        /*0038*/ 	.byte	0x04, 0x28
        /*003a*/ 	.short	(.L_24 - .L_23)


	//   ....[0]....
.L_23:
        /*003c*/ 	.word	0x00000060


	//   ....[1]....
        /*0040*/ 	.word	0x00000070


	//   ....[2]....
        /*0044*/ 	.word	0x00000130


	//----- nvinfo : EIATTR_MBARRIER_INSTR_OFFSETS
	.align		4
.L_24:
        /*0048*/ 	.byte	0x04, 0x39
        /*004a*/ 	.short	(.L_26 - .L_25)


	//   ....[0]....
.L_25:
        /*004c*/ 	.word	0x00000270
        /*0050*/ 	.word	0x000000ff
        /*0054*/ 	.word	0x00038000
        /*0058*/ 	.short	0x0100
        /*005a*/ 	.byte	0x08
	.zero		1


	//   ....[1]....
        /*005c*/ 	.word	0x00000280
        /*0060*/ 	.word	0x000000ff
        /*0064*/ 	.word	0x00038070
        /*0068*/ 	.short	0x0100
        /*006a*/ 	.byte	0x08
	.zero		1


	//   ....[2]....
        /*006c*/ 	.word	0x00000290
        /*0070*/ 	.word	0x000000ff
        /*0074*/ 	.word	0x00038008
        /*0078*/ 	.short	0x0100
        /*007a*/ 	.byte	0x08
	.zero		1


	//   ....[3]....
        /*007c*/ 	.word	0x000002a0
        /*0080*/ 	.word	0x000000ff
        /*0084*/ 	.word	0x00038078
        /*0088*/ 	.short	0x0100
        /*008a*/ 	.byte	0x08
	.zero		1


	//   ....[4]....
        /*008c*/ 	.word	0x000002b0
        /*0090*/ 	.word	0x000000ff
        /*0094*/ 	.word	0x00038010
        /*0098*/ 	.short	0x0100
        /*009a*/ 	.byte	0x08
	.zero		1


	//   ....[5]....
        /*009c*/ 	.word	0x000002c0
        /*00a0*/ 	.word	0x000000ff
        /*00a4*/ 	.word	0x00038080
        /*00a8*/ 	.short	0x0100
        /*00aa*/ 	.byte	0x08
	.zero		1


	//   ....[6]....
        /*00ac*/ 	.word	0x000002d0
        /*00b0*/ 	.word	0x000000ff
        /*00b4*/ 	.word	0x00038018
        /*00b8*/ 	.short	0x0100
        /*00ba*/ 	.byte	0x08
	.zero		1


	//   ....[7]....
        /*00bc*/ 	.word	0x000002e0
        /*00c0*/ 	.word	0x000000ff
        /*00c4*/ 	.word	0x00038088
        /*00c8*/ 	.short	0x0100
        /*00ca*/ 	.byte	0x08
	.zero		1


	//   ....[8]....
        /*00cc*/ 	.word	0x000002f0
        /*00d0*/ 	.word	0x000000ff
        /*00d4*/ 	.word	0x00038020
        /*00d8*/ 	.short	0x0100
        /*00da*/ 	.byte	0x08
	.zero		1


	//   ....[9]....
        /*00dc*/ 	.word	0x00000300
        /*00e0*/ 	.word	0x000000ff
        /*00e4*/ 	.word	0x00038090
        /*00e8*/ 	.short	0x0100
        /*00ea*/ 	.byte	0x08
	.zero		1


	//   ....[10]....
        /*00ec*/ 	.word	0x00000310
        /*00f0*/ 	.word	0x000000ff
        /*00f4*/ 	.word	0x00038028
        /*00f8*/ 	.short	0x0100
        /*00fa*/ 	.byte	0x08
	.zero		1


	//   ....[11]....
        /*00fc*/ 	.word	0x00000320
        /*0100*/ 	.word	0x000000ff
        /*0104*/ 	.word	0x00038098
        /*0108*/ 	.short	0x0100
        /*010a*/ 	.byte	0x08
	.zero		1


	//   ....[12]....
        /*010c*/ 	.word	0x00000330
        /*0110*/ 	.word	0x000000ff
        /*0114*/ 	.word	0x00038030
        /*0118*/ 	.short	0x0100
        /*011a*/ 	.byte	0x08
	.zero		1


	//   ....[13]....
        /*011c*/ 	.word	0x00000340
        /*0120*/ 	.word	0x000000ff
        /*0124*/ 	.word	0x000380a0
        /*0128*/ 	.short	0x0100
        /*012a*/ 	.byte	0x08
	.zero		1


	//   ....[14]....
        /*012c*/ 	.word	0x00000350
        /*0130*/ 	.word	0x000000ff
        /*0134*/ 	.word	0x00038038
        /*0138*/ 	.short	0x0100
        /*013a*/ 	.byte	0x08
	.zero		1


	//   ....[15]....
        /*013c*/ 	.word	0x00000360
        /*0140*/ 	.word	0x000000ff
        /*0144*/ 	.word	0x000380a8
        /*0148*/ 	.short	0x0100
        /*014a*/ 	.byte	0x08
	.zero		1


	//   ....[16]....
        /*014c*/ 	.word	0x00000370
        /*0150*/ 	.word	0x000000ff
        /*0154*/ 	.word	0x00038040
        /*0158*/ 	.short	0x0100
        /*015a*/ 	.byte	0x08
	.zero		1


	//   ....[17]....
        /*015c*/ 	.word	0x00000380
        /*0160*/ 	.word	0x000000ff
        /*0164*/ 	.word	0x000380b0
        /*0168*/ 	.short	0x0100
        /*016a*/ 	.byte	0x08
	.zero		1


	//   ....[18]....
        /*016c*/ 	.word	0x00000390
        /*0170*/ 	.word	0x000000ff
        /*0174*/ 	.word	0x00038048
        /*0178*/ 	.short	0x0100
        /*017a*/ 	.byte	0x08
	.zero		1


	//   ....[19]....
        /*017c*/ 	.word	0x000003a0
        /*0180*/ 	.word	0x000000ff
        /*0184*/ 	.word	0x000380b8
        /*0188*/ 	.short	0x0100
        /*018a*/ 	.byte	0x08
	.zero		1


	//   ....[20]....
        /*018c*/ 	.word	0x000003b0
        /*0190*/ 	.word	0x000000ff
        /*0194*/ 	.word	0x00038050
        /*0198*/ 	.short	0x0100
        /*019a*/ 	.byte	0x08
	.zero		1


	//   ....[21]....
        /*019c*/ 	.word	0x000003c0
        /*01a0*/ 	.word	0x000000ff
        /*01a4*/ 	.word	0x000380c0
        /*01a8*/ 	.short	0x0100
        /*01aa*/ 	.byte	0x08
	.zero		1


	//   ....[22]....
        /*01ac*/ 	.word	0x000003d0
        /*01b0*/ 	.word	0x000000ff
        /*01b4*/ 	.word	0x00038058
        /*01b8*/ 	.short	0x0100
        /*01ba*/ 	.byte	0x08
	.zero		1


	//   ....[23]....
        /*01bc*/ 	.word	0x000003e0
        /*01c0*/ 	.word	0x000000ff
        /*01c4*/ 	.word	0x000380c8
        /*01c8*/ 	.short	0x0100
        /*01ca*/ 	.byte	0x08
	.zero		1


	//   ....[24]....
        /*01cc*/ 	.word	0x000003f0
        /*01d0*/ 	.word	0x000000ff
        /*01d4*/ 	.word	0x00038060
        /*01d8*/ 	.short	0x0100
        /*01da*/ 	.byte	0x08
	.zero		1


	//   ....[25]....
        /*01dc*/ 	.word	0x00000400
        /*01e0*/ 	.word	0x000000ff
        /*01e4*/ 	.word	0x000380d0
        /*01e8*/ 	.short	0x0100
        /*01ea*/ 	.byte	0x08
	.zero		1


	//   ....[26]....
        /*01ec*/ 	.word	0x00000410
        /*01f0*/ 	.word	0x000000ff
        /*01f4*/ 	.word	0x00038068
        /*01f8*/ 	.short	0x0100
        /*01fa*/ 	.byte	0x08
	.zero		1


	//   ....[27]....
        /*01fc*/ 	.word	0x00000420
        /*0200*/ 	.word	0x000000ff
        /*0204*/ 	.word	0x000380d8
        /*0208*/ 	.short	0x0100
        /*020a*/ 	.byte	0x08
	.zero		1


	//   ....[28]....
        /*020c*/ 	.word	0x00000cf0
        /*0210*/ 	.word	0x00000004
        /*0214*/ 	.word	0x00038000
        /*0218*/ 	.short	0x010a
        /*021a*/ 	.byte	0x3f
	.zero		1


	//   ....[29]....
        /*021c*/ 	.word	0x00001050
        /*0220*/ 	.word	0x00000006
        /*0224*/ 	.word	0x00038000
        /*0228*/ 	.short	0x010a
        /*022a*/ 	.byte	0x3f
	.zero		1


	//   ....[30]....
        /*022c*/ 	.word	0x00001230
        /*0230*/ 	.word	0x000000ff
        /*0234*/ 	.word	0x00000000
        /*0238*/ 	.short	0x0101
        /*023a*/ 	.byte	0x06
	.zero		1


	//   ....[31]....
        /*023c*/ 	.word	0x00001430
        /*0240*/ 	.word	0x00000004
        /*0244*/ 	.word	0x00000000
        /*0248*/ 	.short	0x0101
        /*024a*/ 	.byte	0x3f
	.zero		1


	//   ....[32]....
        /*024c*/ 	.word	0x000091a0
        /*0250*/ 	.word	0x00000011
        /*0254*/ 	.word	0x00038070
        /*0258*/ 	.short	0x010a
        /*025a*/ 	.byte	0x3f
	.zero		1


	//   ....[33]....
        /*025c*/ 	.word	0x000099b0
        /*0260*/ 	.word	0x00000000
        /*0264*/ 	.word	0x00000000
        /*0268*/ 	.short	0x010a
        /*026a*/ 	.byte	0x3f
	.zero		1


	//   ....[34]....
        /*026c*/ 	.word	0x00009a60
        /*0270*/ 	.word	0x00000000
        /*0274*/ 	.word	0x00000000
        /*0278*/ 	.short	0x010a
        /*027a*/ 	.byte	0x3f
	.zero		1


	//   ....[35]....
        /*027c*/ 	.word	0x00009b10
        /*0280*/ 	.word	0x00000000
        /*0284*/ 	.word	0x00000000
        /*0288*/ 	.short	0x010a
        /*028a*/ 	.byte	0x3f
	.zero		1


	//   ....[36]....
        /*028c*/ 	.word	0x00009bc0
        /*0290*/ 	.word	0x00000000
        /*0294*/ 	.word	0x00000000
        /*0298*/ 	.short	0x010a
        /*029a*/ 	.byte	0x3f
	.zero		1


	//   ....[37]....
        /*029c*/ 	.word	0x00009c70
        /*02a0*/ 	.word	0x00000000
        /*02a4*/ 	.word	0x00000000
        /*02a8*/ 	.short	0x010a
        /*02aa*/ 	.byte	0x3f
	.zero		1


	//   ....[38]....
        /*02ac*/ 	.word	0x00009d20
        /*02b0*/ 	.word	0x00000000
        /*02b4*/ 	.word	0x00000000
        /*02b8*/ 	.short	0x010a
        /*02ba*/ 	.byte	0x3f
	.zero		1


	//   ....[39]....
        /*02bc*/ 	.word	0x00009dd0
        /*02c0*/ 	.word	0x00000000
        /*02c4*/ 	.word	0x00000000
        /*02c8*/ 	.short	0x010a
        /*02ca*/ 	.byte	0x3f
	.zero		1


	//   ....[40]....
        /*02cc*/ 	.word	0x00009e80
        /*02d0*/ 	.word	0x00000000
        /*02d4*/ 	.word	0x00000000
        /*02d8*/ 	.short	0x010a
        /*02da*/ 	.byte	0x3f
	.zero		1


	//   ....[41]....
        /*02dc*/ 	.word	0x00009f30
        /*02e0*/ 	.word	0x00000000
        /*02e4*/ 	.word	0x00000000
        /*02e8*/ 	.short	0x010a
        /*02ea*/ 	.byte	0x3f
	.zero		1


	//   ....[42]....
        /*02ec*/ 	.word	0x00009fe0
        /*02f0*/ 	.word	0x00000000
        /*02f4*/ 	.word	0x00000000
        /*02f8*/ 	.short	0x010a
        /*02fa*/ 	.byte	0x3f
	.zero		1


	//   ....[43]....
        /*02fc*/ 	.word	0x0000a090
        /*0300*/ 	.word	0x00000000
        /*0304*/ 	.word	0x00000000
        /*0308*/ 	.short	0x010a
        /*030a*/ 	.byte	0x3f
	.zero		1


	//   ....[44]....
        /*030c*/ 	.word	0x0000a140
        /*0310*/ 	.word	0x00000000
        /*0314*/ 	.word	0x00000000
        /*0318*/ 	.short	0x010a
        /*031a*/ 	.byte	0x3f
	.zero		1


	//   ....[45]....
        /*031c*/ 	.word	0x0000a1f0
        /*0320*/ 	.word	0x00000000
        /*0324*/ 	.word	0x00000000
        /*0328*/ 	.short	0x010a
        /*032a*/ 	.byte	0x3f
	.zero		1


	//   ....[46]....
        /*032c*/ 	.word	0x0000a2a0
        /*0330*/ 	.word	0x00000002
        /*0334*/ 	.word	0x00000000
        /*0338*/ 	.short	0x010a
        /*033a*/ 	.byte	0x3f
	.zero		1


	//----- nvinfo : EIATTR_NUM_MBARRIERS
	.align		4
.L_26:
        /*033c*/ 	.byte	0x03, 0x38
        /*033e*/ 	.short	0x001c


	//----- nvinfo : EIATTR_EXIT_INSTR_OFFSETS
	.align		4
        /*0340*/ 	.byte	0x04, 0x1c
        /*0342*/ 	.short	(.L_28 - .L_27)


	//   ....[0]....
.L_27:
        /*0344*/ 	.word	0x00000820


	//   ....[1]....
        /*0348*/ 	.word	0x00001580


	//   ....[2]....
        /*034c*/ 	.word	0x00006a80


	//   ....[3]....
        /*0350*/ 	.word	0x00006ab0


	//   ....[4]....
        /*0354*/ 	.word	0x00008f50


	//   ....[5]....
        /*0358*/ 	.word	0x00008f80


	//   ....[6]....
        /*035c*/ 	.word	0x00008fa0


	//   ....[7]....
        /*0360*/ 	.word	0x000098c0


	//   ....[8]....
        /*0364*/ 	.word	0x0000a2d0


	//----- nvinfo : EIATTR_MAX_THREADS
	.align		4
.L_28:
        /*0368*/ 	.byte	0x04, 0x05
        /*036a*/ 	.short	(.L_30 - .L_29)
.L_29:
        /*036c*/ 	.word	0x00000100
        /*0370*/ 	.word	0x00000001
        /*0374*/ 	.word	0x00000001


	//----- nvinfo : EIATTR_CRS_STACK_SIZE
	.align		4
.L_30:
        /*0378*/ 	.byte	0x04, 0x1e
        /*037a*/ 	.short	(.L_32 - .L_31)
.L_31:
        /*037c*/ 	.word	0x00000000


	//----- nvinfo : EIATTR_CBANK_PARAM_SIZE
	.align		4
.L_32:
        /*0380*/ 	.byte	0x03, 0x19
        /*0382*/ 	.short	0x0470


	//----- nvinfo : EIATTR_PARAM_CBANK
	.align		4
        /*0384*/ 	.byte	0x04, 0x0a
        /*0386*/ 	.short	(.L_34 - .L_33)
	.align		4
.L_33:
        /*0388*/ 	.word	index@(.nv.constant0._ZN7cutlass13device_kernelINS_4conv6kernel13ConvUniversalINS1_16ConvProblemShapeILNS1_8OperatorE0ELi3EEENS1_10collective14CollectiveConvINS1_46MainloopSm90TmaGmmaWarpSpecializedImplicitGemmILS5_0ELi14ELi3EN4cute5tupleIJNSA_1CILi1EEESD_SD_EEENS1_36KernelImplicitTmaWarpSpecializedSm90ELi1EEENSB_IJNSC_ILi128EEESH_NSB_IJNSC_ILi32EEEEEEEEENS_10bfloat16_tESL_NSA_8TiledMMAINSA_8MMA_AtomIJNSA_4SM904GMMA28MMA_64x128x16_F32BF16BF16_SSILNSP_5MajorE0ELSR_0ELNSP_7ScaleInE1ELSS_1EEEEEENSA_6LayoutISE_NSB_IJNSC_ILi0EEESW_SW_EEEEENSB_IJNSA_10UnderscoreESZ_SZ_EEEEENS7_6detail26Sm90ImplicitGemmTileTraitsINSA_20SM90_TMA_LOAD_IM2COLENSA_14ComposedLayoutINSA_7SwizzleILi2ELi4ELi3EEENSA_18smem_ptr_flag_bitsILi16EEENSV_INSB_IJNSB_IJNSC_ILi8EEENSC_ILi16EEEEEENSB_IJSI_SD_EEENSB_IJSD_NSC_ILi14EEEEEEEEENSB_IJNSB_IJSI_NSC_ILi256EEEEEENSB_IJSD_SW_EEENSB_IJSW_NSC_ILi4096EEEEEEEEEEEEEvEENS13_INSA_13SM90_TMA_LOADES1O_vEEEENS_8epilogue10collective6detail29Sm90TmaWarpSpecializedAdapterINS1U_15DefaultEpilogueISL_NSB_IJNSB_IJllllEEESD_SW_EEES1Z_NS1T_6thread17LinearCombinationISL_Li1EffLNS20_9ScaleType4KindE0ELNS_15FloatRoundStyleE2ESL_EENS_4gemm15EpilogueDefaultEEEEEvvEEEEvNT_6ParamsE)
        /*038c*/ 	.short	0x0210
        /*038e*/ 	.short	0x0470


	//----- nvinfo : EIATTR_SW_WAR
	.align		4
.L_34:
        /*0390*/ 	.byte	0x04, 0x36
        /*0392*/ 	.short	(.L_36 - .L_35)
.L_35:
        /*0394*/ 	.word	0x00000008
.L_36:


//--------------------- .nv.callgraph             --------------------------
	.section	.nv.callgraph,"",@"SHT_CUDA_CALLGRAPH"
	.align	4
	.sectionentsize	8
	.align		4
        /*0000*/ 	.word	0x00000000
	.align		4
        /*0004*/ 	.word	0xffffffff
	.align		4
        /*0008*/ 	.word	0x00000000
	.align		4
        /*000c*/ 	.word	0xfffffffe
	.align		4
        /*0010*/ 	.word	0x00000000
	.align		4
        /*0014*/ 	.word	0xfffffffd
	.align		4
        /*0018*/ 	.word	0x00000000
	.align		4
        /*001c*/ 	.word	0xfffffffc


//--------------------- .nv.constant4             --------------------------
	.section	.nv.constant4,"a",@progbits
	.align	8
	.align		8
.nv.constant4:
        /*0000*/ 	.dword	_ZN39_INTERNAL_d01e8052_4_k_cu_35fb7634_33804cuda3std3__45__cpo5beginE
	.align		8
        /*0008*/ 	.dword	_ZN39_INTERNAL_d01e8052_4_k_cu_35fb7634_33804cuda3std3__45__cpo3endE
	.align		8
        /*0010*/ 	.dword	_ZN39_INTERNAL_d01e8052_4_k_cu_35fb7634_33804cuda3std3__45__cpo6cbeginE
	.align		8
        /*0018*/ 	.dword	_ZN39_INTERNAL_d01e8052_4_k_cu_35fb7634_33804cuda3std3__45__cpo4cendE
	.align		8
        /*0020*/ 	.dword	_ZN39_INTERNAL_d01e8052_4_k_cu_35fb7634_33804cuda3std3__441_GLOBAL__N__d01e8052_4_k_cu_35fb7634_33806ignoreE
	.align		8
        /*0028*/ 	.dword	_ZN39_INTERNAL_d01e8052_4_k_cu_35fb7634_33804cuda3std3__419piecewise_constructE
	.align		8
        /*0030*/ 	.dword	_ZN39_INTERNAL_d01e8052_4_k_cu_35fb7634_33804cuda3std3__48in_placeE
	.align		8
        /*0038*/ 	.dword	_ZN39_INTERNAL_d01e8052_4_k_cu_35fb7634_33804cuda3std6ranges3__45__cpo4swapE
	.align		8
        /*0040*/ 	.dword	_ZN39_INTERNAL_d01e8052_4_k_cu_35fb7634_33804cuda3std6ranges3__45__cpo9iter_moveE
	.align		8
        /*0048*/ 	.dword	_ZN39_INTERNAL_d01e8052_4_k_cu_35fb7634_33804cute7productE
	.align		8
        /*0050*/ 	.dword	_ZN39_INTERNAL_d01e8052_4_k_cu_35fb7634_33804cute1_E


//--------------------- .text._ZN7cutlass13device_kernelINS_4conv6kernel13ConvUniversalINS1_16ConvProblemShapeILNS1_8OperatorE0ELi3EEENS1_10collective14CollectiveConvINS1_46MainloopSm90TmaGmmaWarpSpecializedImplicitGemmILS5_0ELi14ELi3EN4cute5tupleIJNSA_1CILi1EEESD_SD_EEENS1_36KernelImplicitTmaWarpSpecializedSm90ELi1EEENSB_IJNSC_ILi128EEESH_NSB_IJNSC_ILi32EEEEEEEEENS_10bfloat16_tESL_NSA_8TiledMMAINSA_8MMA_AtomIJNSA_4SM904GMMA28MMA_64x128x16_F32BF16BF16_SSILNSP_5MajorE0ELSR_0ELNSP_7ScaleInE1ELSS_1EEEEEENSA_6LayoutISE_NSB_IJNSC_ILi0EEESW_SW_EEEEENSB_IJNSA_10UnderscoreESZ_SZ_EEEEENS7_6detail26Sm90ImplicitGemmTileTraitsINSA_20SM90_TMA_LOAD_IM2COLENSA_14ComposedLayoutINSA_7SwizzleILi2ELi4ELi3EEENSA_18smem_ptr_flag_bitsILi16EEENSV_INSB_IJNSB_IJNSC_ILi8EEENSC_ILi16EEEEEENSB_IJSI_SD_EEENSB_IJSD_NSC_ILi14EEEEEEEEENSB_IJNSB_IJSI_NSC_ILi256EEEEEENSB_IJSD_SW_EEENSB_IJSW_NSC_ILi4096EEEEEEEEEEEEEvEENS13_INSA_13SM90_TMA_LOADES1O_vEEEENS_8epilogue10collective6detail29Sm90TmaWarpSpecializedAdapterINS1U_15DefaultEpilogueISL_NSB_IJNSB_IJllllEEESD_SW_EEES1Z_NS1T_6thread17LinearCombinationISL_Li1EffLNS20_9ScaleType4KindE0ELNS_15FloatRoundStyleE2ESL_EENS_4gemm15EpilogueDefaultEEEEEvvEEEEvNT_6ParamsE --------------------------
	.section	.text._ZN7cutlass13device_kernelINS_4conv6kernel13ConvUniversalINS1_16ConvProblemShapeILNS1_8OperatorE0ELi3EEENS1_10collective14CollectiveConvINS1_46MainloopSm90TmaGmmaWarpSpecializedImplicitGemmILS5_0ELi14ELi3EN4cute5tupleIJNSA_1CILi1EEESD_SD_EEENS1_36KernelImplicitTmaWarpSpecializedSm90ELi1EEENSB_IJNSC_ILi128EEESH_NSB_IJNSC_ILi32EEEEEEEEENS_10bfloat16_tESL_NSA_8TiledMMAINSA_8MMA_AtomIJNSA_4SM904GMMA28MMA_64x128x16_F32BF16BF16_SSILNSP_5MajorE0ELSR_0ELNSP_7ScaleInE1ELSS_1EEEEEENSA_6LayoutISE_NSB_IJNSC_ILi0EEESW_SW_EEEEENSB_IJNSA_10UnderscoreESZ_SZ_EEEEENS7_6detail26Sm90ImplicitGemmTileTraitsINSA_20SM90_TMA_LOAD_IM2COLENSA_14ComposedLayoutINSA_7SwizzleILi2ELi4ELi3EEENSA_18smem_ptr_flag_bitsILi16EEENSV_INSB_IJNSB_IJNSC_ILi8EEENSC_ILi16EEEEEENSB_IJSI_SD_EEENSB_IJSD_NSC_ILi14EEEEEEEEENSB_IJNSB_IJSI_NSC_ILi256EEEEEENSB_IJSD_SW_EEENSB_IJSW_NSC_ILi4096EEEEEEEEEEEEEvEENS13_INSA_13SM90_TMA_LOADES1O_vEEEENS_8epilogue10collective6detail29Sm90TmaWarpSpecializedAdapterINS1U_15DefaultEpilogueISL_NSB_IJNSB_IJllllEEESD_SW_EEES1Z_NS1T_6thread17LinearCombinationISL_Li1EffLNS20_9ScaleType4KindE0ELNS_15FloatRoundStyleE2ESL_EENS_4gemm15EpilogueDefaultEEEEEvvEEEEvNT_6ParamsE,"ax",@progbits
	.align	128
.text._ZN7cutlass13device_kernelINS_4conv6kernel13ConvUniversalINS1_16ConvProblemShapeILNS1_8OperatorE0ELi3EEENS1_10collective14CollectiveConvINS1_46MainloopSm90TmaGmmaWarpSpecializedImplicitGemmILS5_0ELi14ELi3EN4cute5tupleIJNSA_1CILi1EEESD_SD_EEENS1_36KernelImplicitTmaWarpSpecializedSm90ELi1EEENSB_IJNSC_ILi128EEESH_NSB_IJNSC_ILi32EEEEEEEEENS_10bfloat16_tESL_NSA_8TiledMMAINSA_8MMA_AtomIJNSA_4SM904GMMA28MMA_64x128x16_F32BF16BF16_SSILNSP_5MajorE0ELSR_0ELNSP_7ScaleInE1ELSS_1EEEEEENSA_6LayoutISE_NSB_IJNSC_ILi0EEESW_SW_EEEEENSB_IJNSA_10UnderscoreESZ_SZ_EEEEENS7_6detail26Sm90ImplicitGemmTileTraitsINSA_20SM90_TMA_LOAD_IM2COLENSA_14ComposedLayoutINSA_7SwizzleILi2ELi4ELi3EEENSA_18smem_ptr_flag_bitsILi16EEENSV_INSB_IJNSB_IJNSC_ILi8EEENSC_ILi16EEEEEENSB_IJSI_SD_EEENSB_IJSD_NSC_ILi14EEEEEEEEENSB_IJNSB_IJSI_NSC_ILi256EEEEEENSB_IJSD_SW_EEENSB_IJSW_NSC_ILi4096EEEEEEEEEEEEEvEENS13_INSA_13SM90_TMA_LOADES1O_vEEEENS_8epilogue10collective6detail29Sm90TmaWarpSpecializedAdapterINS1U_15DefaultEpilogueISL_NSB_IJNSB_IJllllEEESD_SW_EEES1Z_NS1T_6thread17LinearCombinationISL_Li1EffLNS20_9ScaleType4KindE0ELNS_15FloatRoundStyleE2ESL_EENS_4gemm15EpilogueDefaultEEEEEvvEEEEvNT_6ParamsE:
        .type           _ZN7cutlass13device_kernelINS_4conv6kernel13ConvUniversalINS1_16ConvProblemShapeILNS1_8OperatorE0ELi3EEENS1_10collective14CollectiveConvINS1_46MainloopSm90TmaGmmaWarpSpecializedImplicitGemmILS5_0ELi14ELi3EN4cute5tupleIJNSA_1CILi1EEESD_SD_EEENS1_36KernelImplicitTmaWarpSpecializedSm90ELi1EEENSB_IJNSC_ILi128EEESH_NSB_IJNSC_ILi32EEEEEEEEENS_10bfloat16_tESL_NSA_8TiledMMAINSA_8MMA_AtomIJNSA_4SM904GMMA28MMA_64x128x16_F32BF16BF16_SSILNSP_5MajorE0ELSR_0ELNSP_7ScaleInE1ELSS_1EEEEEENSA_6LayoutISE_NSB_IJNSC_ILi0EEESW_SW_EEEEENSB_IJNSA_10UnderscoreESZ_SZ_EEEEENS7_6detail26Sm90ImplicitGemmTileTraitsINSA_20SM90_TMA_LOAD_IM2COLENSA_14ComposedLayoutINSA_7SwizzleILi2ELi4ELi3EEENSA_18smem_ptr_flag_bitsILi16EEENSV_INSB_IJNSB_IJNSC_ILi8EEENSC_ILi16EEEEEENSB_IJSI_SD_EEENSB_IJSD_NSC_ILi14EEEEEEEEENSB_IJNSB_IJSI_NSC_ILi256EEEEEENSB_IJSD_SW_EEENSB_IJSW_NSC_ILi4096EEEEEEEEEEEEEvEENS13_INSA_13SM90_TMA_LOADES1O_vEEEENS_8epilogue10collective6detail29Sm90TmaWarpSpecializedAdapterINS1U_15DefaultEpilogueISL_NSB_IJNSB_IJllllEEESD_SW_EEES1Z_NS1T_6thread17LinearCombinationISL_Li1EffLNS20_9ScaleType4KindE0ELNS_15FloatRoundStyleE2ESL_EENS_4gemm15EpilogueDefaultEEEEEvvEEEEvNT_6ParamsE,@function
        .size           _ZN7cutlass13device_kernelINS_4conv6kernel13ConvUniversalINS1_16ConvProblemShapeILNS1_8OperatorE0ELi3EEENS1_10collective14CollectiveConvINS1_46MainloopSm90TmaGmmaWarpSpecializedImplicitGemmILS5_0ELi14ELi3EN4cute5tupleIJNSA_1CILi1EEESD_SD_EEENS1_36KernelImplicitTmaWarpSpecializedSm90ELi1EEENSB_IJNSC_ILi128EEESH_NSB_IJNSC_ILi32EEEEEEEEENS_10bfloat16_tESL_NSA_8TiledMMAINSA_8MMA_AtomIJNSA_4SM904GMMA28MMA_64x128x16_F32BF16BF16_SSILNSP_5MajorE0ELSR_0ELNSP_7ScaleInE1ELSS_1EEEEEENSA_6LayoutISE_NSB_IJNSC_ILi0EEESW_SW_EEEEENSB_IJNSA_10UnderscoreESZ_SZ_EEEEENS7_6detail26Sm90ImplicitGemmTileTraitsINSA_20SM90_TMA_LOAD_IM2COLENSA_14ComposedLayoutINSA_7SwizzleILi2ELi4ELi3EEENSA_18smem_ptr_flag_bitsILi16EEENSV_INSB_IJNSB_IJNSC_ILi8EEENSC_ILi16EEEEEENSB_IJSI_SD_EEENSB_IJSD_NSC_ILi14EEEEEEEEENSB_IJNSB_IJSI_NSC_ILi256EEEEEENSB_IJSD_SW_EEENSB_IJSW_NSC_ILi4096EEEEEEEEEEEEEvEENS13_INSA_13SM90_TMA_LOADES1O_vEEEENS_8epilogue10collective6detail29Sm90TmaWarpSpecializedAdapterINS1U_15DefaultEpilogueISL_NSB_IJNSB_IJllllEEESD_SW_EEES1Z_NS1T_6thread17LinearCombinationISL_Li1EffLNS20_9ScaleType4KindE0ELNS_15FloatRoundStyleE2ESL_EENS_4gemm15EpilogueDefaultEEEEEvvEEEEvNT_6ParamsE,(.L_x_296 - _ZN7cutlass13device_kernelINS_4conv6kernel13ConvUniversalINS1_16ConvProblemShapeILNS1_8OperatorE0ELi3EEENS1_10collective14CollectiveConvINS1_46MainloopSm90TmaGmmaWarpSpecializedImplicitGemmILS5_0ELi14ELi3EN4cute5tupleIJNSA_1CILi1EEESD_SD_EEENS1_36KernelImplicitTmaWarpSpecializedSm90ELi1EEENSB_IJNSC_ILi128EEESH_NSB_IJNSC_ILi32EEEEEEEEENS_10bfloat16_tESL_NSA_8TiledMMAINSA_8MMA_AtomIJNSA_4SM904GMMA28MMA_64x128x16_F32BF16BF16_SSILNSP_5MajorE0ELSR_0ELNSP_7ScaleInE1ELSS_1EEEEEENSA_6LayoutISE_NSB_IJNSC_ILi0EEESW_SW_EEEEENSB_IJNSA_10UnderscoreESZ_SZ_EEEEENS7_6detail26Sm90ImplicitGemmTileTraitsINSA_20SM90_TMA_LOAD_IM2COLENSA_14ComposedLayoutINSA_7SwizzleILi2ELi4ELi3EEENSA_18smem_ptr_flag_bitsILi16EEENSV_INSB_IJNSB_IJNSC_ILi8EEENSC_ILi16EEEEEENSB_IJSI_SD_EEENSB_IJSD_NSC_ILi14EEEEEEEEENSB_IJNSB_IJSI_NSC_ILi256EEEEEENSB_IJSD_SW_EEENSB_IJSW_NSC_ILi4096EEEEEEEEEEEEEvEENS13_INSA_13SM90_TMA_LOADES1O_vEEEENS_8epilogue10collective6detail29Sm90TmaWarpSpecializedAdapterINS1U_15DefaultEpilogueISL_NSB_IJNSB_IJllllEEESD_SW_EEES1Z_NS1T_6thread17LinearCombinationISL_Li1EffLNS20_9ScaleType4KindE0ELNS_15FloatRoundStyleE2ESL_EENS_4gemm15EpilogueDefaultEEEEEvvEEEEvNT_6ParamsE)
        .other          _ZN7cutlass13device_kernelINS_4conv6kernel13ConvUniversalINS1_16ConvProblemShapeILNS1_8OperatorE0ELi3EEENS1_10collective14CollectiveConvINS1_46MainloopSm90TmaGmmaWarpSpecializedImplicitGemmILS5_0ELi14ELi3EN4cute5tupleIJNSA_1CILi1EEESD_SD_EEENS1_36KernelImplicitTmaWarpSpecializedSm90ELi1EEENSB_IJNSC_ILi128EEESH_NSB_IJNSC_ILi32EEEEEEEEENS_10bfloat16_tESL_NSA_8TiledMMAINSA_8MMA_AtomIJNSA_4SM904GMMA28MMA_64x128x16_F32BF16BF16_SSILNSP_5MajorE0ELSR_0ELNSP_7ScaleInE1ELSS_1EEEEEENSA_6LayoutISE_NSB_IJNSC_ILi0EEESW_SW_EEEEENSB_IJNSA_10UnderscoreESZ_SZ_EEEEENS7_6detail26Sm90ImplicitGemmTileTraitsINSA_20SM90_TMA_LOAD_IM2COLENSA_14ComposedLayoutINSA_7SwizzleILi2ELi4ELi3EEENSA_18smem_ptr_flag_bitsILi16EEENSV_INSB_IJNSB_IJNSC_ILi8EEENSC_ILi16EEEEEENSB_IJSI_SD_EEENSB_IJSD_NSC_ILi14EEEEEEEEENSB_IJNSB_IJSI_NSC_ILi256EEEEEENSB_IJSD_SW_EEENSB_IJSW_NSC_ILi4096EEEEEEEEEEEEEvEENS13_INSA_13SM90_TMA_LOADES1O_vEEEENS_8epilogue10collective6detail29Sm90TmaWarpSpecializedAdapterINS1U_15DefaultEpilogueISL_NSB_IJNSB_IJllllEEESD_SW_EEES1Z_NS1T_6thread17LinearCombinationISL_Li1EffLNS20_9ScaleType4KindE0ELNS_15FloatRoundStyleE2ESL_EENS_4gemm15EpilogueDefaultEEEEEvvEEEEvNT_6ParamsE,@"STO_CUDA_ENTRY STV_DEFAULT"
_ZN7cutlass13device_kernelINS_4conv6kernel13ConvUniversalINS1_16ConvProblemShapeILNS1_8OperatorE0ELi3EEENS1_10collective14CollectiveConvINS1_46MainloopSm90TmaGmmaWarpSpecializedImplicitGemmILS5_0ELi14ELi3EN4cute5tupleIJNSA_1CILi1EEESD_SD_EEENS1_36KernelImplicitTmaWarpSpecializedSm90ELi1EEENSB_IJNSC_ILi128EEESH_NSB_IJNSC_ILi32EEEEEEEEENS_10bfloat16_tESL_NSA_8TiledMMAINSA_8MMA_AtomIJNSA_4SM904GMMA28MMA_64x128x16_F32BF16BF16_SSILNSP_5MajorE0ELSR_0ELNSP_7ScaleInE1ELSS_1EEEEEENSA_6LayoutISE_NSB_IJNSC_ILi0EEESW_SW_EEEEENSB_IJNSA_10UnderscoreESZ_SZ_EEEEENS7_6detail26Sm90ImplicitGemmTileTraitsINSA_20SM90_TMA_LOAD_IM2COLENSA_14ComposedLayoutINSA_7SwizzleILi2ELi4ELi3EEENSA_18smem_ptr_flag_bitsILi16EEENSV_INSB_IJNSB_IJNSC_ILi8EEENSC_ILi16EEEEEENSB_IJSI_SD_EEENSB_IJSD_NSC_ILi14EEEEEEEEENSB_IJNSB_IJSI_NSC_ILi256EEEEEENSB_IJSD_SW_EEENSB_IJSW_NSC_ILi4096EEEEEEEEEEEEEvEENS13_INSA_13SM90_TMA_LOADES1O_vEEEENS_8epilogue10collective6detail29Sm90TmaWarpSpecializedAdapterINS1U_15DefaultEpilogueISL_NSB_IJNSB_IJllllEEESD_SW_EEES1Z_NS1T_6thread17LinearCombinationISL_Li1EffLNS20_9ScaleType4KindE0ELNS_15FloatRoundStyleE2ESL_EENS_4gemm15EpilogueDefaultEEEEEvvEEEEvNT_6ParamsE:
[----:B------:R-:W-:Y:S01]  /*0000*/  LDC R1, c[0x0][0x28] ;  /* 0x00000a00ff017b82 */ /* 0x000fe20000000800 */
[----:B------:R-:W0:Y:S01]  /*0010*/  S2R R6, SR_TID.X ;  /* 0x0000000000067919 */ /* 0x000e220000002100 */
[----:B------:R-:W-:Y:S01]  /*0020*/  ELECT P0, URZ, PT ;  /* 0x00000000003f782f */ /* 0x000fe20003800000 */
[----:B------:R-:W-:Y:S01]  /*0030*/  BSSY B0, `(.L_x_0) ;  /* 0x000000f000007945 */ /* 0x000fe20003800000 */
[--C-:B0-----:R-:W-:Y:S02]  /*0040*/  SHF.R.U32.HI R0, RZ, 0x5, R6.reuse ;  /* 0x00000005ff007819 */ /* 0x101fe40000011606 */
[----:B------:R-:W-:-:S03]  /*0050*/  SHF.R.U32.HI R3, RZ, 0x7, R6 ;  /* 0x00000007ff037819 */ /* 0x000fc60000011606 */
[----:B------:R-:W0:Y:S04]  /*0060*/  SHFL.IDX PT, R2, R0, RZ, 0x1f ;  /* 0x00001fff00027589 */ /* 0x000e2800000e0000 */
[----:B------:R1:W2:Y:S01]  /*0070*/  SHFL.IDX PT, R5, R3, RZ, 0x1f ;  /* 0x00001fff03057589 */ /* 0x0002a200000e0000 */
[----:B0-----:R-:W-:-:S13]  /*0080*/  ISETP.NE.OR P0, PT, R2, RZ, !P0 ;  /* 0x000000ff0200720c */ /* 0x001fda0004705670 */
[----:B-12---:R-:W-:Y:S05]  /*0090*/  @P0 BRA `(.L_x_1) ;  /* 0x0000000000200947 */ /* 0x006fea0003800000 */
[----:B------:R-:W-:Y:S02]  /*00a0*/  ULDC.64 UR4, c[0x0][0x198] ;  /* 0x0000660000047ab9 */ /* 0x000fe40000000a00 */
[----:B------:R-:W-:Y:S02]  /*00b0*/  UIADD3 UR6, UP0, UR4, 0xf0, URZ ;  /* 0x000000f004067890 */ /* 0x000fe4000ff1e03f */
[----:B------:R-:W-:Y:S02]  /*00c0*/  UIADD3 UR4, UP1, UR4, 0x270, URZ ;  /* 0x0000027004047890 */ /* 0x000fe4000ff3e03f */
[----:B------:R-:W-:Y:S02]  /*00d0*/  UIADD3.X UR7, URZ, UR5, URZ, UP0, !UPT ;  /* 0x000000053f077290 */ /* 0x000fe400087fe43f */
[----:B------:R-:W-:-:S07]  /*00e0*/  UIADD3.X UR5, URZ, UR5, URZ, UP1, !UPT ;  /* 0x000000053f057290 */ /* 0x000fce0008ffe43f */
[----:B------:R0:W-:Y:S02]  /*00f0*/  UTMACCTL.PF [UR6] ;  /* 0x00000000060079b9 */ /* 0x0001e40008040000 */
[----:B------:R0:W-:Y:S02]  /*0100*/  UTMACCTL.PF [UR4] ;  /* 0x00000000040079b9 */ /* 0x0001e40008040000 */
[----:B0-----:R-:W-:Y:S01]  /*0110*/  NOP ;  /* 0x0000000000007918 */ /* 0x001fe20000000000 */
.L_x_1:
[----:B------:R-:W-:Y:S05]  /*0120*/  BSYNC B0 ;  /* 0x0000000000007941 */ /* 0x000fea0003800000 */
.L_x_0:
[----:B------:R-:W0:Y:S01]  /*0130*/  SHFL.IDX PT, R0, R0, RZ, 0x1f ;  /* 0x00001fff00007589 */ /* 0x000e2200000e0000 */
[----:B------:R-:W-:-:S04]  /*0140*/  SHF.R.S32.HI R3, RZ, 0x1f, R2 ;  /* 0x0000001fff037819 */ /* 0x000fc80000011402 */
[----:B------:R-:W-:Y:S02]  /*0150*/  LEA.HI R3, R3, R2, RZ, 0x2 ;  /* 0x0000000203037211 */ /* 0x000fe400078f10ff */
[----:B0-----:R-:W-:-:S13]  /*0160*/  ISETP.NE.AND P0, PT, R0, RZ, PT ;  /* 0x000000ff0000720c */ /* 0x001fda0003f05270 */
[----:B------:R-:W-:Y:S05]  /*0170*/  @P0 BRA `(.L_x_2) ;  /* 0x0000000000b40947 */ /* 0x000fea0003800000 */
[----:B------:R-:W-:Y:S01]  /*0180*/  ELECT P0, URZ, PT ;  /* 0x00000000003f782f */ /* 0x000fe20003800000 */
[----:B------:R-:W-:-:S12]  /*0190*/  BSSY B0, `(.L_x_2) ;  /* 0x000002b000007945 */ /* 0x000fd80003800000 */
[----:B------:R-:W-:Y:S05]  /*01a0*/  @!P0 BRA `(.L_x_3) ;  /* 0x0000000000a48947 */ /* 0x000fea0003800000 */
[----:B------:R-:W0:Y:S01]  /*01b0*/  S2UR UR8, SR_CgaCtaId ;  /* 0x00000000000879c3 */ /* 0x000e220000008800 */
[----:B------:R-:W-:Y:S01]  /*01c0*/  UMOV UR4, 0x400 ;  /* 0x0000040000047882 */ /* 0x000fe20000000000 */
[----:B------:R-:W-:Y:S01]  /*01d0*/  UMOV UR5, 0x1 ;  /* 0x0000000100057882 */ /* 0x000fe20000000000 */
[----:B------:R-:W-:Y:S02]  /*01e0*/  UMOV UR6, 0x80 ;  /* 0x0000008000067882 */ /* 0x000fe40000000000 */
[----:B------:R-:W-:-:S04]  /*01f0*/  UIADD3 UR6, -UR6, 0x100000, URZ ;  /* 0x0010000006067890 */ /* 0x000fc8000fffe13f */
[----:B------:R-:W-:Y:S02]  /*0200*/  USHF.L.U32 UR7, UR6, 0xb, URZ ;  /* 0x0000000b06077899 */ /* 0x000fe4000800063f */
[----:B------:R-:W-:Y:S02]  /*0210*/  USHF.L.U32 UR6, UR6, 0x1, URZ ;  /* 0x0000000106067899 */ /* 0x000fe4000800063f */
[----:B0-----:R-:W-:Y:S02]  /*0220*/  ULEA UR8, UR8, UR4, 0x18 ;  /* 0x0000000408087291 */ /* 0x001fe4000f8ec03f */
[----:B------:R-:W-:-:S04]  /*0230*/  UIADD3 UR4, -UR5, 0x100000, URZ ;  /* 0x0010000005047890 */ /* 0x000fc8000fffe13f */
[----:B------:R-:W-:Y:S02]  /*0240*/  USHF.L.U32 UR5, UR4, 0xb, URZ ;  /* 0x0000000b04057899 */ /* 0x000fe4000800063f */
[----:B------:R-:W-:Y:S01]  /*0250*/  USHF.L.U32 UR4, UR4, 0x1, URZ ;  /* 0x0000000104047899 */ /* 0x000fe2000800063f */
[----:B------:R-:W0:Y:S11]  /*0260*/  FENCE.VIEW.ASYNC.S ;  /* 0x00000000000073c6 */ /* 0x000e360000000000 */
[----:B0-----:R0:W1:Y:S01]  /*0270*/  SYNCS.EXCH.64 URZ, [UR8+0x38000], UR4 ;  /* 0x03800004083f75b2 */ /* 0x0010620008000100 */
[----:B------:R0:W2:Y:S01]  /*0280*/  SYNCS.EXCH.64 URZ, [UR8+0x38070], UR6 ;  /* 0x03807006083f75b2 */ /* 0x0000a20008000100 */
[----:B------:R0:W3:Y:S01]  /*0290*/  SYNCS.EXCH.64 URZ, [UR8+0x38008], UR4 ;  /* 0x03800804083f75b2 */ /* 0x0000e20008000100 */
[----:B------:R0:W4:Y:S01]  /*02a0*/  SYNCS.EXCH.64 URZ, [UR8+0x38078], UR6 ;  /* 0x03807806083f75b2 */ /* 0x0001220008000100 */
[----:B------:R0:W0:Y:S01]  /*02b0*/  SYNCS.EXCH.64 URZ, [UR8+0x38010], UR4 ;  /* 0x03801004083f75b2 */ /* 0x0000220008000100 */
        /* <DEDUP_REMOVED lines=23> */
[----:B-1234-:R-:W-:Y:S01]  /*0430*/  NOP ;  /* 0x0000000000007918 */ /* 0x01efe20000000000 */
.L_x_3:
[----:B0-----:R-:W-:Y:S05]  /*0440*/  BSYNC B0 ;  /* 0x0000000000007941 */ /* 0x001fea0003800000 */
.L_x_2:
[----:B------:R-:W-:Y:S01]  /*0450*/  ULDC.64 UR4, c[0x0][0x618] ;  /* 0x0001860000047ab9 */ /* 0x000fe20000000a00 */
[----:B------:R-:W-:Y:S01]  /*0460*/  LOP3.LUT R3, R3, 0xfffffffc, RZ, 0xc0, !PT ;  /* 0xfffffffc03037812 */ /* 0x000fe200078ec0ff */
[----:B------:R-:W-:Y:S01]  /*0470*/  NOP ;  /* 0x0000000000007918 */ /* 0x000fe20000000000 */
[----:B------:R-:W-:Y:S01]  /*0480*/  ISETP.NE.U32.AND P0, PT, RZ, UR4, PT ;  /* 0x00000004ff007c0c */ /* 0x000fe2000bf05070 */
[----:B------:R-:W-:Y:S01]  /*0490*/  NOP ;  /* 0x0000000000007918 */ /* 0x000fe20000000000 */
[----:B------:R-:W-:Y:S01]  /*04a0*/  BAR.SYNC.DEFER_BLOCKING 0x0 ;  /* 0x0000000000007b1d */ /* 0x000fe20000010000 */
[----:B------:R-:W-:Y:S01]  /*04b0*/  IMAD.IADD R4, R2, 0x1, -R3 ;  /* 0x0000000102047824 */ /* 0x000fe200078e0a03 */
[----:B------:R-:W-:Y:S02]  /*04c0*/  ISETP.NE.AND.EX P0, PT, RZ, UR5, PT, P0 ;  /* 0x00000005ff007c0c */ /* 0x000fe4000bf05300 */
[C---:B------:R-:W-:Y:S02]  /*04d0*/  ISETP.NE.AND P2, PT, R5.reuse, 0x1, PT ;  /* 0x000000010500780c */ /* 0x040fe40003f45270 */
[----:B------:R-:W-:Y:S01]  /*04e0*/  LOP3.LUT P1, RZ, R5, R4, RZ, 0xfc, !PT ;  /* 0x0000000405ff7212 */ /* 0x000fe2000782fcff */
[----:B------:R-:W-:-:S03]  /*04f0*/  ULDC.64 UR12, c[0x0][0x208] ;  /* 0x00008200000c7ab9 */ /* 0x000fc60000000a00 */
[----:B------:R-:W-:-:S04]  /*0500*/  SEL R0, RZ, 0x1, P1 ;  /* 0x00000001ff007807 */ /* 0x000fc80000800000 */
[----:B------:R-:W-:Y:S01]  /*0510*/  SEL R0, R0, 0x2, P2 ;  /* 0x0000000200007807 */ /* 0x000fe20001000000 */
[----:B------:R-:W-:Y:S06]  /*0520*/  @!P0 BRA `(.L_x_4) ;  /* 0x00000000001c8947 */ /* 0x000fec0003800000 */
[----:B------:R-:W0:Y:S02]  /*0530*/  LDC.64 R2, c[0x0][0x618] ;  /* 0x00018600ff027b82 */ /* 0x000e240000000a00 */
[----:B0-----:R-:W2:Y:S02]  /*0540*/  LDG.E.64 R2, desc[UR12][R2.64] ;  /* 0x0000000c02027981 */ /* 0x001ea4000c1e1b00 */
[----:B--2---:R-:W-:-:S04]  /*0550*/  ISETP.NE.U32.AND P0, PT, R2, RZ, PT ;  /* 0x000000ff0200720c */ /* 0x004fc80003f05070 */
[----:B------:R-:W-:-:S13]  /*0560*/  ISETP.NE.AND.EX P0, PT, R3, RZ, PT, P0 ;  /* 0x000000ff0300720c */ /* 0x000fda0003f05300 */
[----:B------:R-:W-:Y:S05]  /*0570*/  @!P0 BRA `(.L_x_4) ;  /* 0x0000000000088947 */ /* 0x000fea0003800000 */
[----:B------:R2:W5:Y:S01]  /*0580*/  LD.E R8, desc[UR12][R2.64] ;  /* 0x0000000c02087980 */ /* 0x000562000c101900 */
[----:B------:R-:W-:Y:S05]  /*0590*/  BRA `(.L_x_5) ;  /* 0x0000000000207947 */ /* 0x000fea0003800000 */
.L_x_4:
[----:B------:R-:W-:Y:S02]  /*05a0*/  ULDC.64 UR4, c[0x0][0x608] ;  /* 0x0001820000047ab9 */ /* 0x000fe40000000a00 */
[----:B------:R-:W-:-:S04]  /*05b0*/  ISETP.NE.U32.AND P0, PT, RZ, UR4, PT ;  /* 0x00000004ff007c0c */ /* 0x000fc8000bf05070 */
[----:B------:R-:W-:-:S13]  /*05c0*/  ISETP.NE.AND.EX P0, PT, RZ, UR5, PT, P0 ;  /* 0x00000005ff007c0c */ /* 0x000fda000bf05300 */
[----:B------:R-:W-:Y:S05]  /*05d0*/  @!P0 BRA `(.L_x_6) ;  /* 0x00000000000c8947 */ /* 0x000fea0003800000 */
[----:B------:R-:W0:Y:S02]  /*05e0*/  LDC.64 R8, c[0x0][0x608] ;  /* 0x00018200ff087b82 */ /* 0x000e240000000a00 */
[----:B0-----:R0:W5:Y:S01]  /*05f0*/  LDG.E R8, desc[UR12][R8.64] ;  /* 0x0000000c08087981 */ /* 0x001162000c1e1900 */
[----:B------:R-:W-:Y:S05]  /*0600*/  BRA `(.L_x_5) ;  /* 0x0000000000047947 */ /* 0x000fea0003800000 */
.L_x_6:
[----:B------:R-:W1:Y:S02]  /*0610*/  LDC R8, c[0x0][0x600] ;  /* 0x00018000ff087b82 */ /* 0x000e640000000800 */
.L_x_5:
[----:B------:R-:W-:Y:S02]  /*0620*/  ULDC.64 UR4, c[0x0][0x620] ;  /* 0x0001880000047ab9 */ /* 0x000fe40000000a00 */
[----:B------:R-:W-:-:S04]  /*0630*/  ISETP.NE.U32.AND P0, PT, RZ, UR4, PT ;  /* 0x00000004ff007c0c */ /* 0x000fc8000bf05070 */
[----:B------:R-:W-:-:S13]  /*0640*/  ISETP.NE.AND.EX P0, PT, RZ, UR5, PT, P0 ;  /* 0x00000005ff007c0c */ /* 0x000fda000bf05300 */
[----:B------:R-:W-:Y:S05]  /*0650*/  @!P0 BRA `(.L_x_7) ;  /* 0x00000000001c8947 */ /* 0x000fea0003800000 */
[----:B--2---:R-:W2:Y:S02]  /*0660*/  LDC.64 R2, c[0x0][0x620] ;  /* 0x00018800ff027b82 */ /* 0x004ea40000000a00 */
[----:B--2---:R-:W2:Y:S02]  /*0670*/  LDG.E.64 R2, desc[UR12][R2.64] ;  /* 0x0000000c02027981 */ /* 0x004ea4000c1e1b00 */
[----:B--2---:R-:W-:-:S04]  /*0680*/  ISETP.NE.U32.AND P0, PT, R2, RZ, PT ;  /* 0x000000ff0200720c */ /* 0x004fc80003f05070 */
[----:B------:R-:W-:-:S13]  /*0690*/  ISETP.NE.AND.EX P0, PT, R3, RZ, PT, P0 ;  /* 0x000000ff0300720c */ /* 0x000fda0003f05300 */
[----:B------:R-:W-:Y:S05]  /*06a0*/  @!P0 BRA `(.L_x_7) ;  /* 0x0000000000088947 */ /* 0x000fea0003800000 */
[----:B0-----:R4:W5:Y:S01]  /*06b0*/  LD.E R9, desc[UR12][R2.64] ;  /* 0x0000000c02097980 */ /* 0x001962000c101900 */
[----:B------:R-:W-:Y:S05]  /*06c0*/  BRA `(.L_x_8) ;  /* 0x0000000000207947 */ /* 0x000fea0003800000 */
.L_x_7:
[----:B------:R-:W-:Y:S02]  /*06d0*/  ULDC.64 UR4, c[0x0][0x610] ;  /* 0x0001840000047ab9 */ /* 0x000fe40000000a00 */
[----:B------:R-:W-:-:S04]  /*06e0*/  ISETP.NE.U32.AND P0, PT, RZ, UR4, PT ;  /* 0x00000004ff007c0c */ /* 0x000fc8000bf05070 */
[----:B------:R-:W-:-:S13]  /*06f0*/  ISETP.NE.AND.EX P0, PT, RZ, UR5, PT, P0 ;  /* 0x00000005ff007c0c */ /* 0x000fda000bf05300 */
[----:B------:R-:W-:Y:S05]  /*0700*/  @!P0 BRA `(.L_x_9) ;  /* 0x00000000000c8947 */ /* 0x000fea0003800000 */
[----:B--2---:R-:W0:Y:S02]  /*0710*/  LDC.64 R2, c[0x0][0x610] ;  /* 0x00018400ff027b82 */ /* 0x004e240000000a00 */
[----:B0-----:R3:W5:Y:S01]  /*0720*/  LDG.E R9, desc[UR12][R2.64] ;  /* 0x0000000c02097981 */ /* 0x001762000c1e1900 */
[----:B------:R-:W-:Y:S05]  /*0730*/  BRA `(.L_x_8) ;  /* 0x0000000000047947 */ /* 0x000fea0003800000 */
.L_x_9:
[----:B0-----:R-:W0:Y:S02]  /*0740*/  LDC R9, c[0x0][0x604] ;  /* 0x00018100ff097b82 */ /* 0x001e240000000800 */
.L_x_8:
[----:B--234-:R-:W2:Y:S01]  /*0750*/  LDC R2, c[0x0][0x3e8] ;  /* 0x0000fa00ff027b82 */ /* 0x01cea20000000800 */
[----:B------:R-:W-:Y:S01]  /*0760*/  ULDC UR4, c[0x0][0x3dc] ;  /* 0x0000f70000047ab9 */ /* 0x000fe20000000800 */
[----:B------:R-:W-:Y:S01]  /*0770*/  ISETP.NE.AND P0, PT, R5, RZ, PT ;  /* 0x000000ff0500720c */ /* 0x000fe20003f05270 */
[----:B------:R-:W-:Y:S01]  /*0780*/  UIADD3 UR4, UR4, 0x1f, URZ ;  /* 0x0000001f04047890 */ /* 0x000fe2000fffe03f */
[----:B------:R-:W-:-:S03]  /*0790*/  ULDC.64 UR6, c[0x0][0x3e0] ;  /* 0x0000f80000067ab9 */ /* 0x000fc60000000a00 */
[----:B------:R-:W-:Y:S02]  /*07a0*/  USHF.R.S32.HI UR5, URZ, 0x1f, UR4 ;  /* 0x0000001f3f057899 */ /* 0x000fe40008011404 */
[----:B------:R-:W-:Y:S02]  /*07b0*/  UIMAD UR6, UR7, UR6, URZ ;  /* 0x00000006070672a4 */ /* 0x000fe4000f8e023f */
[----:B------:R-:W-:-:S04]  /*07c0*/  ULEA.HI UR5, UR5, UR4, URZ, 0x5 ;  /* 0x0000000405057291 */ /* 0x000fc8000f8f283f */
[----:B------:R-:W-:Y:S01]  /*07d0*/  USHF.R.S32.HI UR15, URZ, 0x5, UR5 ;  /* 0x000000053f0f7899 */ /* 0x000fe20008011405 */
[----:B--2---:R-:W-:-:S05]  /*07e0*/  IMAD R2, R2, UR6, RZ ;  /* 0x0000000602027c24 */ /* 0x004fca000f8e02ff */
[----:B------:R-:W-:Y:S01]  /*07f0*/  IMAD R2, R2, UR15, RZ ;  /* 0x0000000f02027c24 */ /* 0x000fe2000f8e02ff */
[----:B------:R-:W-:Y:S06]  /*0800*/  @!P0 BRA `(.L_x_10) ;  /* 0x0000008400e08947 */ /* 0x000fec0003800000 */
[----:B------:R-:W-:-:S13]  /*0810*/  ISETP.NE.AND P0, PT, R5, 0x1, PT ;  /* 0x000000010500780c */ /* 0x000fda0003f05270 */
[----:B------:R-:W-:Y:S05]  /*0820*/  @P0 EXIT ;  /* 0x000000000000094d */ /* 0x000fea0003800000 */
[----:B------:R-:W-:Y:S01]  /*0830*/  ISETP.GE.AND P0, PT, R2, 0x1, PT ;  /* 0x000000010200780c */ /* 0x000fe20003f06270 */
[----:B------:R-:W-:Y:S01]  /*0840*/  UMOV UR4, URZ ;  /* 0x0000003f00047c82 */ /* 0x000fe20008000000 */
[----:B------:R-:W-:Y:S02]  /*0850*/  CS2R R86, SRZ ;  /* 0x0000000000567805 */ /* 0x000fe4000001ff00 */
[----:B------:R-:W-:Y:S02]  /*0860*/  CS2R R88, SRZ ;  /* 0x0000000000587805 */ /* 0x000fe4000001ff00 */
[----:B------:R-:W-:Y:S02]  /*0870*/  CS2R R90, SRZ ;  /* 0x00000000005a7805 */ /* 0x000fe4000001ff00 */
[----:B------:R-:W-:Y:S02]  /*0880*/  CS2R R92, SRZ ;  /* 0x00000000005c7805 */ /* 0x000fe4000001ff00 */
[----:B------:R-:W-:-:S02]  /*0890*/  CS2R R94, SRZ ;  /* 0x00000000005e7805 */ /* 0x000fc4000001ff00 */
[----:B------:R-:W-:Y:S02]  /*08a0*/  CS2R R96, SRZ ;  /* 0x0000000000607805 */ /* 0x000fe4000001ff00 */
        /* <DEDUP_REMOVED lines=57> */
[----:B------:R-:W-:Y:S01]  /*0c40*/  CS2R R84, SRZ ;  /* 0x0000000000547805 */ /* 0x000fe2000001ff00 */
[----:B------:R-:W-:Y:S06]  /*0c50*/  @!P0 BRA `(.L_x_11) ;  /* 0x0000000000988947 */ /* 0x000fec0003800000 */
[----:B------:R-:W-:-:S04]  /*0c60*/  LOP3.LUT R3, R0, 0x1, RZ, 0xfc, !PT ;  /* 0x0000000100037812 */ /* 0x000fc800078efcff */
[----:B------:R-:W-:-:S13]  /*0c70*/  ISETP.NE.AND P1, PT, R3, 0x3, PT ;  /* 0x000000030300780c */ /* 0x000fda0003f25270 */
[----:B------:R-:W-:Y:S05]  /*0c80*/  @!P1 BRA `(.L_x_12) ;  /* 0x0000000000049947 */ /* 0x000fea0003800000 */
[----:B------:R-:W-:Y:S01]  /*0c90*/  BPT.TRAP 0x1 ;  /* 0x000000040000795c */ /* 0x000fe20000300000 */
.L_x_12:
[----:B------:R-:W2:Y:S01]  /*0ca0*/  S2UR UR5, SR_CgaCtaId ;  /* 0x00000000000579c3 */ /* 0x000ea20000008800 */
[----:B------:R-:W-:Y:S01]  /*0cb0*/  SHF.L.U32 R3, RZ, 0x1f, RZ ;  /* 0x0000001fff037819 */ /* 0x000fe200000006ff */
[----:B------:R-:W-:Y:S02]  /*0cc0*/  UMOV UR4, 0x400 ;  /* 0x0000040000047882 */ /* 0x000fe40000000000 */
[----:B--2---:R-:W-:-:S12]  /*0cd0*/  ULEA UR4, UR5, UR4, 0x18 ;  /* 0x0000000405047291 */ /* 0x004fd8000f8ec03f */
.L_x_13:
[----:B--2---:R-:W-:-:S04]  /*0ce0*/  IMAD.U32 R4, RZ, RZ, UR4 ;  /* 0x00000004ff047e24 */ /* 0x004fc8000f8e00ff */
[----:B------:R2:W3:Y:S03]  /*0cf0*/  SYNCS.PHASECHK.TRANS64.TRYWAIT P1, [R4+URZ+0x38000], R3 ;  /* 0x03800003040075a7 */ /* 0x0004e6000802017f */
[----:B---3--:R-:W-:Y:S05]  /*0d00*/  @!P1 NANOSLEEP.SYNCS 0x989680 ;  /* 0x009896800000995d */ /* 0x008fea0003900000 */
[----:B------:R-:W3:Y:S02]  /*0d10*/  @!P1 SYNCS.PHASECHK.TRANS64 P1, [R4+URZ+0x38000], R3 ;  /* 0x03800003040095a7 */ /* 0x000ee4000802007f */
[----:B---3--:R-:W-:Y:S05]  /*0d20*/  @!P1 BRA `(.L_x_13) ;  /* 0xfffffffc00ec9947 */ /* 0x008fea000383ffff */
[----:B------:R-:W-:Y:S01]  /*0d30*/  UIADD3 UR5, UR4, 0x1c000, URZ ;  /* 0x0001c00004057890 */ /* 0x000fe2000fffe03f */
[----:B------:R-:W-:Y:S01]  /*0d40*/  WARPGROUP.ARRIVE ;  /* 0x00000000000079c5 */ /* 0x000fe20000000000 */
[----:B------:R-:W-:Y:S02]  /*0d50*/  USHF.R.U32.HI UR4, URZ, 0x4, UR4 ;  /* 0x000000043f047899 */ /* 0x000fe40008011604 */
[----:B------:R-:W-:Y:S02]  /*0d60*/  USHF.R.U32.HI UR5, URZ, 0x4, UR5 ;  /* 0x000000043f057899 */ /* 0x000fe40008011605 */
[----:B------:R-:W-:Y:S02]  /*0d70*/  ULOP3.LUT UR4, UR4, 0x3fff, URZ, 0xc0, !UPT ;  /* 0x00003fff04047892 */ /* 0x000fe4000f8ec03f */
[----:B------:R-:W-:Y:S02]  /*0d80*/  ULOP3.LUT UR5, UR5, 0x3fff, URZ, 0xc0, !UPT ;  /* 0x00003fff05057892 */ /* 0x000fe4000f8ec03f */
[----:B------:R-:W-:-:S02]  /*0d90*/  ULOP3.LUT UR8, UR4, 0x10000, URZ, 0xfc, !UPT ;  /* 0x0001000004087892 */ /* 0x000fc4000f8efc3f */
[----:B------:R-:W-:Y:S01]  /*0da0*/  ULOP3.LUT UR9, UR5, 0x10000, URZ, 0xfc, !UPT ;  /* 0x0001000005097892 */ /* 0x000fe2000f8efc3f */
[----:B------:R-:W-:Y:S02]  /*0db0*/  UMOV UR7, 0x80000020 ;  /* 0x8000002000077882 */ /* 0x000fe40000000000 */
[----:B------:R-:W-:Y:S02]  /*0dc0*/  UMOV UR5, 0x80000020 ;  /* 0x8000002000057882 */ /* 0x000fe40000000000 */
[----:B------:R-:W-:Y:S02]  /*0dd0*/  UMOV UR4, UR8 ;  /* 0x0000000800047c82 */ /* 0x000fe40008000000 */
[----:B------:R-:W-:Y:S02]  /*0de0*/  UMOV UR6, UR9 ;  /* 0x0000000900067c82 */ /* 0x000fe40008000000 */
[----:B------:R-:W-:Y:S01]  /*0df0*/  HGMMA.64x128x16.F32.BF16 R88, gdesc[UR4], RZ, !UPT ;  /* 0x01e00000045879f0 */ /* 0x000fe2000c7018ff */
[----:B------:R-:W-:Y:S01]  /*0e00*/  UIADD3 UR4, UR8, 0x100, URZ ;  /* 0x0000010008047890 */ /* 0x000fe2000fffe03f */
[----:B------:R-:W-:-:S10]  /*0e10*/  UMOV UR5, 0x80000020 ;  /* 0x8000002000057882 */ /* 0x000fd40000000000 */
[----:B------:R-:W-:Y:S01]  /*0e20*/  HGMMA.64x128x16.F32.BF16 R24, gdesc[UR4], RZ, !UPT ;  /* 0x01e00000041879f0 */ /* 0x000fe2000c7018ff */
[----:B------:R-:W-:Y:S02]  /*0e30*/  UIADD3 UR4, UR8, 0x2, URZ ;  /* 0x0000000208047890 */ /* 0x000fe4000fffe03f */
[----:B------:R-:W-:Y:S01]  /*0e40*/  UIADD3 UR6, UR9, 0x2, URZ ;  /* 0x0000000209067890 */ /* 0x000fe2000fffe03f */
[----:B------:R-:W-:Y:S01]  /*0e50*/  UMOV UR5, 0x80000020 ;  /* 0x8000002000057882 */ /* 0x000fe20000000000 */
[----:B------:R-:W-:-:S07]  /*0e60*/  UMOV UR7, 0x80000020 ;  /* 0x8000002000077882 */ /* 0x000fce0000000000 */
[----:B------:R-:W-:Y:S01]  /*0e70*/  HGMMA.64x128x16.F32.BF16 R88, gdesc[UR4], R88 ;  /* 0x01e00000045879f0 */ /* 0x000fe20008701858 */
[----:B------:R-:W-:Y:S01]  /*0e80*/  UIADD3 UR4, UR8, 0x102, URZ ;  /* 0x0000010208047890 */ /* 0x000fe2000fffe03f */
[----:B------:R-:W-:-:S10]  /*0e90*/  UMOV UR5, 0x80000020 ;  /* 0x8000002000057882 */ /* 0x000fd40000000000 */
[----:B------:R-:W-:Y:S01]  /*0ea0*/  HGMMA.64x128x16.F32.BF16 R24, gdesc[UR4], R24, gsb0 ;  /* 0x01e00000041879f0 */ /* 0x000fe20008001818 */
[----:B------:R-:W-:-:S05]  /*0eb0*/  UMOV UR4, 0x1 ;  /* 0x0000000100047882 */ /* 0x000fca0000000000 */
.L_x_11:
[----:B--2---:R-:W-:-:S05]  /*0ec0*/  VIMNMX R3, R2, 0x1, PT ;  /* 0x0000000102037848 */ /* 0x004fca0003fe0100 */
[----:B------:R-:W-:-:S05]  /*0ed0*/  IMAD.IADD R4, R2, 0x1, -R3 ;  /* 0x0000000102047824 */ /* 0x000fca00078e0a03 */
[----:B------:R-:W-:-:S13]  /*0ee0*/  ISETP.GE.AND P1, PT, R4, 0x1, PT ;  /* 0x000000010400780c */ /* 0x000fda0003f26270 */
[----:B------:R-:W-:Y:S05]  /*0ef0*/  @!P1 BRA `(.L_x_14) ;  /* 0x0000000400089947 */ /* 0x000fea0003800000 */
[----:B------:R-:W2:Y:S01]  /*0f00*/  S2UR UR6, SR_CgaCtaId ;  /* 0x00000000000679c3 */ /* 0x000ea20000008800 */
[----:B------:R-:W-:Y:S01]  /*0f10*/  UMOV UR5, 0x400 ;  /* 0x0000040000057882 */ /* 0x000fe20000000000 */
[----:B------:R-:W-:Y:S01]  /*0f20*/  LOP3.LUT R7, R0, 0x1, RZ, 0xfc, !PT ;  /* 0x0000000100077812 */ /* 0x000fe200078efcff */
[----:B------:R-:W-:Y:S01]  /*0f30*/  IMAD.MOV.U32 R5, RZ, RZ, RZ ;  /* 0x000000ffff057224 */ /* 0x000fe200078e00ff */
[----:B------:R-:W-:Y:S01]  /*0f40*/  UISETP.NE.U32.AND UP0, UPT, UR4, URZ, UPT ;  /* 0x0000003f0400728c */ /* 0x000fe2000bf05070 */
[----:B------:R-:W-:Y:S01]  /*0f50*/  IMAD.MOV.U32 R2, RZ, RZ, R4 ;  /* 0x000000ffff027224 */ /* 0x000fe200078e0004 */
[----:B--2---:R-:W-:-:S04]  /*0f60*/  ULEA UR14, UR6, UR5, 0x18 ;  /* 0x00000005060e7291 */ /* 0x004fc8000f8ec03f */
[----:B------:R-:W-:Y:S02]  /*0f70*/  UIADD3 UR6, UR14, 0x1c000, URZ ;  /* 0x0001c0000e067890 */ /* 0x000fe4000fffe03f */
[----:B------:R-:W-:Y:S02]  /*0f80*/  USHF.R.U32.HI UR5, URZ, 0x4, UR14 ;  /* 0x000000043f057899 */ /* 0x000fe4000801160e */
[----:B------:R-:W-:Y:S02]  /*0f90*/  USHF.R.U32.HI UR6, URZ, 0x4, UR6 ;  /* 0x000000043f067899 */ /* 0x000fe40008011606 */
[----:B------:R-:W-:Y:S02]  /*0fa0*/  ULOP3.LUT UR5, UR5, 0x3fff, URZ, 0xc0, !UPT ;  /* 0x00003fff05057892 */ /* 0x000fe4000f8ec03f */
[----:B------:R-:W-:Y:S02]  /*0fb0*/  ULOP3.LUT UR6, UR6, 0x3fff, URZ, 0xc0, !UPT ;  /* 0x00003fff06067892 */ /* 0x000fe4000f8ec03f */
[----:B------:R-:W-:-:S02]  /*0fc0*/  ULOP3.LUT UR15, UR5, 0x10000, URZ, 0xfc, !UPT ;  /* 0x00010000050f7892 */ /* 0x000fc4000f8efc3f */
[----:B------:R-:W-:Y:S01]  /*0fd0*/  ULOP3.LUT UR16, UR6, 0x10000, URZ, 0xfc, !UPT ;  /* 0x0001000006107892 */ /* 0x000fe2000f8efc3f */
[----:B------:R-:W-:-:S11]  /*0fe0*/  UMOV UR5, URZ ;  /* 0x0000003f00057c82 */ /* 0x000fd60008000000 */
.L_x_19:
[----:B------:R-:W-:-:S13]  /*0ff0*/  ISETP.NE.AND P2, PT, R7, 0x3, PT ;  /* 0x000000030700780c */ /* 0x000fda0003f45270 */
[----:B--2---:R-:W-:Y:S05]  /*1000*/  @!P2 BRA `(.L_x_15) ;  /* 0x000000000004a947 */ /* 0x004fea0003800000 */
[----:B------:R-:W-:Y:S01]  /*1010*/  BPT.TRAP 0x1 ;  /* 0x000000040000795c */ /* 0x000fe20000300000 */
.L_x_15:
[----:B------:R-:W-:Y:S01]  /*1020*/  SHF.L.U32 R3, R5, 0x1f, RZ ;  /* 0x0000001f05037819 */ /* 0x000fe200000006ff */
[----:B------:R-:W-:-:S12]  /*1030*/  ULEA UR6, UR4, UR14, 0x3 ;  /* 0x0000000e04067291 */ /* 0x000fd8000f8e183f */
.L_x_16:
[----:B--2---:R-:W-:-:S04]  /*1040*/  IMAD.U32 R6, RZ, RZ, UR6 ;  /* 0x00000006ff067e24 */ /* 0x004fc8000f8e00ff */
[----:B------:R2:W3:Y:S03]  /*1050*/  SYNCS.PHASECHK.TRANS64.TRYWAIT P1, [R6+URZ+0x38000], R3 ;  /* 0x03800003060075a7 */ /* 0x0004e6000802017f */
[----:B---3--:R-:W-:Y:S05]  /*1060*/  @!P1 NANOSLEEP.SYNCS 0x989680 ;  /* 0x009896800000995d */ /* 0x008fea0003900000 */
[----:B------:R-:W3:Y:S02]  /*1070*/  @!P1 SYNCS.PHASECHK.TRANS64 P1, [R6+URZ+0x38000], R3 ;  /* 0x03800003060095a7 */ /* 0x000ee4000802007f */
[----:B---3--:R-:W-:Y:S05]  /*1080*/  @!P1 BRA `(.L_x_16) ;  /* 0xfffffffc00ec9947 */ /* 0x008fea000383ffff */
[----:B------:R-:W-:Y:S01]  /*1090*/  ULEA UR6, UR4, UR15, 0x9 ;  /* 0x0000000f04067291 */ /* 0x000fe2000f8e483f */
[----:B------:R-:W-:Y:S01]  /*10a0*/  WARPGROUP.ARRIVE ;  /* 0x00000000000079c5 */ /* 0x000fe20000000000 */
[----:B------:R-:W-:Y:S01]  /*10b0*/  ULEA UR7, UR4, UR16, 0x9 ;  /* 0x0000001004077291 */ /* 0x000fe2000f8e483f */
[----:B------:R-:W-:Y:S01]  /*10c0*/  UMOV UR9, 0x80000020 ;  /* 0x8000002000097882 */ /* 0x000fe20000000000 */
[----:B------:R-:W-:-:S03]  /*10d0*/  UMOV UR11, 0x80000020 ;  /* 0x80000020000b7882 */ /* 0x000fc60000000000 */
[----:B------:R-:W-:Y:S02]  /*10e0*/  UMOV UR8, UR6 ;  /* 0x0000000600087c82 */ /* 0x000fe40008000000 */
[----:B------:R-:W-:Y:S02]  /*10f0*/  UMOV UR10, UR7 ;  /* 0x00000007000a7c82 */ /* 0x000fe40008000000 */
[----:B------:R-:W-:Y:S01]  /*1100*/  HGMMA.64x128x16.F32.BF16 R88, gdesc[UR8], R88, UP0 ;  /* 0x01e00000085879f0 */ /* 0x000fe2000bf01858 */
[----:B------:R-:W-:Y:S01]  /*1110*/  UIADD3 UR8, UR6, 0x100, URZ ;  /* 0x0000010006087890 */ /* 0x000fe2000fffe03f */
[----:B------:R-:W-:-:S10]  /*1120*/  UMOV UR9, 0x80000020 ;  /* 0x8000002000097882 */ /* 0x000fd40000000000 */
[----:B------:R-:W-:Y:S01]  /*1130*/  HGMMA.64x128x16.F32.BF16 R24, gdesc[UR8], R24, UP0 ;  /* 0x01e00000081879f0 */ /* 0x000fe2000bf01818 */
[----:B------:R-:W-:Y:S02]  /*1140*/  UIADD3 UR8, UR6, 0x2, URZ ;  /* 0x0000000206087890 */ /* 0x000fe4000fffe03f */
[----:B------:R-:W-:Y:S01]  /*1150*/  UIADD3 UR10, UR7, 0x2, URZ ;  /* 0x00000002070a7890 */ /* 0x000fe2000fffe03f */
[----:B------:R-:W-:Y:S01]  /*1160*/  UMOV UR9, 0x80000020 ;  /* 0x8000002000097882 */ /* 0x000fe20000000000 */
[----:B------:R-:W-:-:S07]  /*1170*/  UMOV UR11, 0x80000020 ;  /* 0x80000020000b7882 */ /* 0x000fce0000000000 */
[----:B------:R-:W-:Y:S01]  /*1180*/  HGMMA.64x128x16.F32.BF16 R88, gdesc[UR8], R88 ;  /* 0x01e00000085879f0 */ /* 0x000fe20008701858 */
[----:B------:R-:W-:Y:S01]  /*1190*/  UIADD3 UR8, UR6, 0x102, URZ ;  /* 0x0000010206087890 */ /* 0x000fe2000fffe03f */
[----:B------:R-:W-:-:S10]  /*11a0*/  UMOV UR9, 0x80000020 ;  /* 0x8000002000097882 */ /* 0x000fd40000000000 */
[----:B------:R-:W-:Y:S03]  /*11b0*/  HGMMA.64x128x16.F32.BF16 R24, gdesc[UR8], R24, gsb0 ;  /* 0x01e00000081879f0 */ /* 0x000fe60008001818 */
[----:B------:R-:W-:Y:S02]  /*11c0*/  WARPGROUP.DEPBAR.LE gsb0, 0x1 ;  /* 0x00008000000079c5 */ /* 0x000fe40000010100 */
[----:B------:R-:W-:Y:S05]  /*11d0*/  @!P2 BRA `(.L_x_17) ;  /* 0x000000000004a947 */ /* 0x000fea0003800000 */
[----:B------:R-:W-:Y:S01]  /*11e0*/  BPT.TRAP 0x1 ;  /* 0x000000040000795c */ /* 0x000fe20000300000 */
.L_x_17:
[----:B------:R-:W-:Y:S01]  /*11f0*/  ULEA UR6, UR5, UR14, 0x3 ;  /* 0x0000000e05067291 */ /* 0x000fe2000f8e183f */
[----:B------:R-:W-:-:S03]  /*1200*/  ISETP.GT.U32.AND P1, PT, R0, 0x1, PT ;  /* 0x000000010000780c */ /* 0x000fc60003f24070 */
[----:B------:R-:W-:-:S04]  /*1210*/  UIADD3 UR6, UR6, 0x38070, URZ ;  /* 0x0003807006067890 */ /* 0x000fc8000fffe03f */
[----:B------:R-:W-:-:S09]  /*1220*/  UPRMT UR6, URZ, 0x654, UR6 ;  /* 0x000006543f067896 */ /* 0x000fd20008000006 */
[----:B------:R-:W-:Y:S01]  /*1230*/  SYNCS.ARRIVE.TRANS64.RED.A1T0 RZ, [UR6], RZ ;  /* 0x000000ffffff79a7 */ /* 0x000fe20008100406 */
[----:B------:R-:W-:Y:S05]  /*1240*/  @P1 BRA `(.L_x_18) ;  /* 0x0000000000041947 */ /* 0x000fea0003800000 */
[----:B------:R-:W-:Y:S01]  /*1250*/  BPT.TRAP 0x1 ;  /* 0x000000040000795c */ /* 0x000fe20000300000 */
.L_x_18:
[----:B------:R-:W-:Y:S01]  /*1260*/  UIADD3 UR4, UR4, 0x1, URZ ;  /* 0x0000000104047890 */ /* 0x000fe2000fffe03f */
[C---:B------:R-:W-:Y:S01]  /*1270*/  ISETP.GT.AND P1, PT, R2.reuse, 0x1, PT ;  /* 0x000000010200780c */ /* 0x040fe20003f24270 */
[----:B------:R-:W-:Y:S01]  /*1280*/  UIADD3 UR5, UR5, 0x1, URZ ;  /* 0x0000000105057890 */ /* 0x000fe2000fffe03f */
[----:B------:R-:W-:Y:S01]  /*1290*/  VIADD R2, R2, 0xffffffff ;  /* 0xffffffff02027836 */ /* 0x000fe20000000000 */
[----:B------:R-:W-:Y:S02]  /*12a0*/  UISETP.NE.AND UP0, UPT, UR4, 0xe, UPT ;  /* 0x0000000e0400788c */ /* 0x000fe4000bf05270 */
[----:B------:R-:W-:Y:S02]  /*12b0*/  UISETP.NE.AND UP1, UPT, UR5, 0xe, UPT ;  /* 0x0000000e0500788c */ /* 0x000fe4000bf25270 */
[----:B------:R-:W-:Y:S02]  /*12c0*/  USEL UR6, URZ, 0x1, UP0 ;  /* 0x000000013f067887 */ /* 0x000fe40008000000 */
[----:B------:R-:W-:-:S02]  /*12d0*/  USEL UR4, UR4, URZ, UP0 ;  /* 0x0000003f04047287 */ /* 0x000fc40008000000 */
[----:B------:R-:W-:Y:S02]  /*12e0*/  USEL UR5, UR5, URZ, UP1 ;  /* 0x0000003f05057287 */ /* 0x000fe40008800000 */
[----:B------:R-:W-:Y:S01]  /*12f0*/  UPLOP3.LUT UP0, UPT, UPT, UPT, UPT, 0x80, 0x0 ;  /* 0x000000000000789c */ /* 0x000fe20003f0f070 */
[----:B------:R-:W-:Y:S01]  /*1300*/  LOP3.LUT R5, R5, UR6, RZ, 0x3c, !PT ;  /* 0x0000000605057c12 */ /* 0x000fe2000f8e3cff */
[----:B------:R-:W-:Y:S09]  /*1310*/  @P1 BRA `(.L_x_19) ;  /* 0xfffffffc00341947 */ /* 0x000ff2000383ffff */
.L_x_14:
[----:B------:R-:W-:Y:S02]  /*1320*/  WARPGROUP.DEPBAR.LE gsb0, 0x0 ;  /* 0x00008000000079c5 */ /* 0x000fe40000010000 */
[----:B------:R-:W-:Y:S05]  /*1330*/  @!P0 BRA `(.L_x_20) ;  /* 0x0000000000488947 */ /* 0x000fea0003800000 */
[----:B------:R-:W-:-:S04]  /*1340*/  LOP3.LUT R2, R0, 0x1, RZ, 0xfc, !PT ;  /* 0x0000000100027812 */ /* 0x000fc800078efcff */
[----:B------:R-:W-:-:S13]  /*1350*/  ISETP.NE.AND P0, PT, R2, 0x3, PT ;  /* 0x000000030200780c */ /* 0x000fda0003f05270 */
[----:B------:R-:W-:Y:S05]  /*1360*/  @!P0 BRA `(.L_x_21) ;  /* 0x0000000000048947 */ /* 0x000fea0003800000 */
[----:B------:R-:W-:Y:S01]  /*1370*/  BPT.TRAP 0x1 ;  /* 0x000000040000795c */ /* 0x000fe20000300000 */
.L_x_21:
[----:B------:R-:W3:Y:S01]  /*1380*/  S2R R5, SR_CgaCtaId ;  /* 0x0000000000057919 */ /* 0x000ee20000008800 */
[----:B------:R-:W-:Y:S02]  /*1390*/  SHF.R.U32.HI R2, RZ, 0x1, R4 ;  /* 0x00000001ff027819 */ /* 0x000fe40000011604 */
[----:B------:R-:W-:-:S03]  /*13a0*/  ISETP.GT.U32.AND P0, PT, R0, 0x1, PT ;  /* 0x000000010000780c */ /* 0x000fc60003f04070 */
[----:B--2---:R-:W-:Y:S01]  /*13b0*/  IMAD.WIDE.U32 R2, R2, -0x6db6db6d, RZ ;  /* 0x9249249302027825 */ /* 0x004fe200078e00ff */
[----:B------:R-:W-:-:S04]  /*13c0*/  MOV R2, 0x400 ;  /* 0x0000040000027802 */ /* 0x000fc80000000f00 */
[----:B------:R-:W-:-:S05]  /*13d0*/  SHF.R.U32.HI R3, RZ, 0x2, R3 ;  /* 0x00000002ff037819 */ /* 0x000fca0000011603 */
[----:B------:R-:W-:Y:S01]  /*13e0*/  IMAD R4, R3, -0xe, R4 ;  /* 0xfffffff203047824 */ /* 0x000fe200078e0204 */
[----:B---3--:R-:W-:-:S05]  /*13f0*/  LEA R5, R5, R2, 0x18 ;  /* 0x0000000205057211 */ /* 0x008fca00078ec0ff */
[----:B------:R-:W-:-:S04]  /*1400*/  IMAD R4, R4, 0x8, R5 ;  /* 0x0000000804047824 */ /* 0x000fc800078e0205 */
[----:B------:R-:W-:-:S05]  /*1410*/  VIADD R4, R4, 0x38070 ;  /* 0x0003807004047836 */ /* 0x000fca0000000000 */
[----:B------:R-:W-:-:S04]  /*1420*/  PRMT R4, RZ, 0x654, R4 ;  /* 0x00000654ff047816 */ /* 0x000fc80000000004 */
[----:B------:R3:W-:Y:S01]  /*1430*/  SYNCS.ARRIVE.TRANS64.RED.A1T0 RZ, [R4+URZ], RZ ;  /* 0x000000ff04ff79a7 */ /* 0x0007e2000810043f */
[----:B------:R-:W-:Y:S05]  /*1440*/  @P0 BRA `(.L_x_20) ;  /* 0x0000000000040947 */ /* 0x000fea0003800000 */
[----:B------:R-:W-:Y:S01]  /*1450*/  BPT.TRAP 0x1 ;  /* 0x000000040000795c */ /* 0x000fe20000300000 */
.L_x_20:
[----:B--2---:R-:W2:Y:S01]  /*1460*/  S2R R3, SR_TID.X ;  /* 0x0000000000037919 */ /* 0x004ea20000002100 */
[----:B------:R-:W-:Y:S01]  /*1470*/  ULDC.64 UR4, c[0x0][0x280] ;  /* 0x0000a00000047ab9 */ /* 0x000fe20000000a00 */
[----:B------:R-:W4:Y:S01]  /*1480*/  S2R R6, SR_CTAID.Y ;  /* 0x0000000000067919 */ /* 0x000f220000002600 */
[----:B------:R-:W3:Y:S01]  /*1490*/  S2R R15, SR_CTAID.X ;  /* 0x00000000000f7919 */ /* 0x000ee20000002500 */
[----:B--2---:R-:W-:-:S04]  /*14a0*/  SHF.R.S32.HI R0, RZ, 0x1f, R3 ;  /* 0x0000001fff007819 */ /* 0x004fc80000011403 */
[----:B------:R-:W-:Y:S01]  /*14b0*/  LEA.HI R0, R0, R3, RZ, 0x7 ;  /* 0x0000000300007211 */ /* 0x000fe200078f38ff */
[----:B----4-:R-:W-:-:S03]  /*14c0*/  IMAD.SHL.U32 R6, R6, 0x80, RZ ;  /* 0x0000008006067824 */ /* 0x010fc600078e00ff */
[----:B------:R-:W-:Y:S01]  /*14d0*/  LOP3.LUT R0, R0, 0xffffff80, RZ, 0xc0, !PT ;  /* 0xffffff8000007812 */ /* 0x000fe200078ec0ff */
[----:B---3--:R-:W-:Y:S01]  /*14e0*/  IMAD.SHL.U32 R4, R15, 0x80, RZ ;  /* 0x000000800f047824 */ /* 0x008fe200078e00ff */
[----:B------:R-:W-:-:S03]  /*14f0*/  ISETP.GE.AND P0, PT, R6, UR5, PT ;  /* 0x0000000506007c0c */ /* 0x000fc6000bf06270 */
[----:B------:R-:W-:Y:S01]  /*1500*/  IMAD.IADD R0, R3, 0x1, -R0 ;  /* 0x0000000103007824 */ /* 0x000fe200078e0a00 */
[----:B------:R-:W-:-:S04]  /*1510*/  ISETP.GE.OR P0, PT, R4, UR4, P0 ;  /* 0x0000000404007c0c */ /* 0x000fc80008706670 */
[----:B------:R-:W-:-:S04]  /*1520*/  SHF.R.S32.HI R3, RZ, 0x1f, R0 ;  /* 0x0000001fff037819 */ /* 0x000fc80000011400 */
[----:B------:R-:W-:-:S04]  /*1530*/  LEA.HI R2, R3, R0, RZ, 0x2 ;  /* 0x0000000003027211 */ /* 0x000fc800078f10ff */
[--C-:B------:R-:W-:Y:S02]  /*1540*/  SHF.R.S32.HI R10, RZ, 0x2, R2.reuse ;  /* 0x00000002ff0a7819 */ /* 0x100fe40000011402 */
[----:B------:R-:W-:-:S04]  /*1550*/  SHF.R.S32.HI R5, RZ, 0x1f, R2 ;  /* 0x0000001fff057819 */ /* 0x000fc80000011402 */
[----:B------:R-:W-:-:S04]  /*1560*/  LEA.HI R5, R5, R10, RZ, 0x3 ;  /* 0x0000000a05057211 */ /* 0x000fc800078f18ff */
[----:B------:R-:W-:Y:S01]  /*1570*/  LOP3.LUT R11, R5, 0xfffffff8, RZ, 0xc0, !PT ;  /* 0xfffffff8050b7812 */ /* 0x000fe200078ec0ff */
[----:B------:R-:W-:Y:S06]  /*1580*/  @P0 EXIT ;  /* 0x000000000000094d */ /* 0x000fec0003800000 */
[----:B------:R-:W2:Y:S01]  /*1590*/  LDC.64 R16, c[0x0][0x658] ;  /* 0x00019600ff107b82 */ /* 0x000ea20000000a00 */
[----:B------:R-:W-:Y:S01]  /*15a0*/  IMAD.IADD R10, R10, 0x1, -R11 ;  /* 0x000000010a0a7824 */ /* 0x000fe200078e0a0b */
[----:B------:R-:W-:Y:S02]  /*15b0*/  LOP3.LUT R5, R2, 0x7ffffffc, RZ, 0xc0, !PT ;  /* 0x7ffffffc02057812 */ /* 0x000fe400078ec0ff */
[----:B------:R-:W-:Y:S02]  /*15c0*/  LEA.HI R3, R3, R0, RZ, 0x5 ;  /* 0x0000000003037211 */ /* 0x000fe400078f28ff */
[----:B------:R-:W-:Y:S01]  /*15d0*/  SHF.R.S32.HI R11, RZ, 0x1f, R10 ;  /* 0x0000001fff0b7819 */ /* 0x000fe2000001140a */
[----:B------:R-:W-:Y:S01]  /*15e0*/  IMAD.IADD R5, R0, 0x1, -R5 ;  /* 0x0000000100057824 */ /* 0x000fe200078e0a05 */
[----:B------:R-:W-:Y:S02]  /*15f0*/  SHF.R.S32.HI R13, RZ, 0x5, R3 ;  /* 0x00000005ff0d7819 */ /* 0x000fe40000011403 */
[----:B0----5:R-:W-:Y:S01]  /*1600*/  FSETP.NEU.AND P1, PT, R9, RZ, PT ;  /* 0x000000ff0900720b */ /* 0x021fe20003f2d000 */
[----:B------:R-:W-:-:S02]  /*1610*/  IMAD.SHL.U32 R7, R5, 0x2, RZ ;  /* 0x0000000205077824 */ /* 0x000fc400078e00ff */
[----:B------:R-:W-:-:S03]  /*1620*/  IMAD.WIDE R2, R15, 0x80, R10 ;  /* 0x000000800f027825 */ /* 0x000fc600078e020a */
[----:B------:R-:W-:Y:S01]  /*1630*/  SHF.R.S32.HI R11, RZ, 0x1f, R7 ;  /* 0x0000001fff0b7819 */ /* 0x000fe20000011407 */
[C---:B------:R-:W-:Y:S01]  /*1640*/  IMAD R5, R13.reuse, -0x10, -R4 ;  /* 0xfffffff00d057824 */ /* 0x040fe200078e0a04 */
[C---:B------:R-:W-:Y:S01]  /*1650*/  IADD3 R4, P0, R6.reuse, R7, RZ ;  /* 0x0000000706047210 */ /* 0x040fe20007f1e0ff */
[----:B------:R-:W-:Y:S01]  /*1660*/  IMAD.WIDE R2, R13, 0x10, R2 ;  /* 0x000000100d027825 */ /* 0x000fe200078e0202 */
[----:B------:R-:W-:Y:S02]  /*1670*/  IADD3 R0, -R7, UR5, -R6 ;  /* 0x0000000507007c10 */ /* 0x000fe4000fffe906 */
[----:B------:R-:W-:Y:S02]  /*1680*/  IADD3 R10, R5, UR4, -R10 ;  /* 0x00000004050a7c10 */ /* 0x000fe4000fffe80a */
[----:B------:R-:W-:Y:S01]  /*1690*/  LEA.HI.X.SX32 R5, R6, R11, 0x1, P0 ;  /* 0x0000000b06057211 */ /* 0x000fe200000f0eff */
[-C--:B--2---:R-:W-:Y:S01]  /*16a0*/  IMAD R6, R3, R16.reuse, RZ ;  /* 0x0000001003067224 */ /* 0x084fe200078e02ff */
[----:B------:R-:W-:Y:S01]  /*16b0*/  ISETP.GT.AND P2, PT, R10, RZ, PT ;  /* 0x000000ff0a00720c */ /* 0x000fe20003f44270 */
[C---:B------:R-:W-:Y:S01]  /*16c0*/  IMAD.SHL.U32 R21, R16.reuse, 0x8, RZ ;  /* 0x0000000810157824 */ /* 0x040fe200078e00ff */
[----:B------:R-:W-:Y:S01]  /*16d0*/  SHF.L.U64.HI R20, R16, 0x3, R17 ;  /* 0x0000000310147819 */ /* 0x000fe20000010211 */
[----:B------:R-:W-:Y:S01]  /*16e0*/  IMAD.WIDE.U32 R14, R2, R16, R4 ;  /* 0x00000010020e7225 */ /* 0x000fe200078e0004 */
[----:B------:R-:W-:-:S02]  /*16f0*/  SHF.L.U64.HI R11, R16, 0x6, R17 ;  /* 0x00000006100b7819 */ /* 0x000fc40000010211 */
[----:B------:R-:W-:Y:S01]  /*1700*/  ISETP.GT.AND P0, PT, R0, RZ, P2 ;  /* 0x000000ff0000720c */ /* 0x000fe20001704270 */
[----:B------:R-:W-:Y:S02]  /*1710*/  IMAD R19, R2, R17, R6 ;  /* 0x0000001102137224 */ /* 0x000fe400078e0206 */
[----:B------:R-:W-:Y:S02]  /*1720*/  IMAD.SHL.U32 R16, R16, 0x40, RZ ;  /* 0x0000004010107824 */ /* 0x000fe400078e00ff */
[----:B------:R-:W-:Y:S01]  /*1730*/  IMAD.IADD R19, R15, 0x1, R19 ;  /* 0x000000010f137824 */ /* 0x000fe200078e0213 */
[----:B------:R-:W-:Y:S07]  /*1740*/  @!P1 BRA `(.L_x_22) ;  /* 0x0000005000dc9947 */ /* 0x000fee0003800000 */
[----:B------:R-:W-:Y:S01]  /*1750*/  ULDC.64 UR6, c[0x0][0x630] ;  /* 0x00018c0000067ab9 */ /* 0x000fe20000000a00 */
[----:B------:R-:W-:Y:S01]  /*1760*/  ULDC.64 UR8, c[0x0][0x628] ;  /* 0x00018a0000087ab9 */ /* 0x000fe20000000a00 */
[----:B------:R-:W-:Y:S01]  /*1770*/  IMAD R17, R3, UR6, RZ ;  /* 0x0000000603117c24 */ /* 0x000fe2000f8e02ff */
[----:B------:R-:W-:Y:S01]  /*1780*/  ULDC.64 UR4, c[0x0][0x650] ;  /* 0x0001940000047ab9 */ /* 0x000fe20000000a00 */
[----:B------:R-:W-:-:S04]  /*1790*/  IMAD.WIDE.U32 R6, R2, UR6, R4 ;  /* 0x0000000602067c25 */ /* 0x000fc8000f8e0004 */
[----:B------:R-:W-:Y:S01]  /*17a0*/  IMAD R17, R2, UR7, R17 ;  /* 0x0000000702117c24 */ /* 0x000fe2000f8e0211 */
[----:B------:R-:W-:-:S03]  /*17b0*/  LEA R12, P1, R6, UR8, 0x1 ;  /* 0x00000008060c7c11 */ /* 0x000fc6000f8208ff */
[----:B------:R-:W-:-:S05]  /*17c0*/  IMAD.IADD R7, R7, 0x1, R17 ;  /* 0x0000000107077824 */ /* 0x000fca00078e0211 */
[----:B------:R-:W-:-:S05]  /*17d0*/  LEA.HI.X R13, R6, UR9, R7, 0x1, P1 ;  /* 0x00000009060d7c11 */ /* 0x000fca00088f0c07 */
[----:B------:R-:W2:Y:S01]  /*17e0*/  @P0 LDG.E.LTC128B.U16 R15, desc[UR12][R12.64] ;  /* 0x0000000c0c0f0981 */ /* 0x000ea2000c1e1520 */
[----:B------:R-:W-:Y:S01]  /*17f0*/  ISETP.GT.AND P1, PT, R0, 0x1, P2 ;  /* 0x000000010000780c */ /* 0x000fe20001724270 */
[----:B------:R-:W-:Y:S01]  /*1800*/  BSSY B0, `(.L_x_23) ;  /* 0x000000b000007945 */ /* 0x000fe20003800000 */
[----:B--2---:R-:W-:-:S04]  /*1810*/  IMAD.U32 R6, R15, 0x10000, RZ ;  /* 0x000100000f067824 */ /* 0x004fc800078e00ff */
[----:B------:R-:W-:Y:S01]  /*1820*/  FMUL R7, R6, R9 ;  /* 0x0000000906077220 */ /* 0x000fe20000400000 */
[----:B------:R-:W-:-:S03]  /*1830*/  LEA R6, P3, R14, UR4, 0x1 ;  /* 0x000000040e067c11 */ /* 0x000fc6000f8608ff */
[----:B-1----:R-:W-:Y:S01]  /*1840*/  FFMA R7, R88, R8, R7 ;  /* 0x0000000858077223 */ /* 0x002fe20000000007 */
[----:B------:R-:W-:-:S04]  /*1850*/  PRMT R88, R15, 0x7610, R88 ;  /* 0x000076100f587816 */ /* 0x000fc80000000058 */
[----:B------:R-:W-:Y:S02]  /*1860*/  F2FP.BF16.F32.PACK_AB R18, RZ, R7 ;  /* 0x00000007ff12723e */ /* 0x000fe400000010ff */
[----:B------:R-:W-:-:S05]  /*1870*/  LEA.HI.X R7, R14, UR5, R19, 0x1, P3 ;  /* 0x000000050e077c11 */ /* 0x000fca00098f0c13 */
[----:B------:R0:W-:Y:S01]  /*1880*/  @P0 STG.E.U16 desc[UR12][R6.64], R18 ;  /* 0x0000001206000986 */ /* 0x0001e2000c10150c */
[----:B------:R-:W-:Y:S05]  /*1890*/  @!P1 BRA `(.L_x_24) ;  /* 0x0000000000049947 */ /* 0x000fea0003800000 */
[----:B------:R1:W5:Y:S02]  /*18a0*/  LDG.E.LTC128B.U16 R88, desc[UR12][R12.64+0x2] ;  /* 0x0000020c0c587981 */ /* 0x000364000c1e1520 */
.L_x_24:
[----:B------:R-:W-:Y:S05]  /*18b0*/  BSYNC B0 ;  /* 0x0000000000007941 */ /* 0x000fea0003800000 */
.L_x_23:
[----:B------:R-:W-:Y:S01]  /*18c0*/  USHF.L.U32 UR4, UR6, 0x3, URZ ;  /* 0x0000000306047899 */ /* 0x000fe2000800063f */
[----:B0----5:R-:W-:Y:S01]  /*18d0*/  IMAD.U32 R18, R88, 0x10000, RZ ;  /* 0x0001000058127824 */ /* 0x021fe200078e00ff */
[----:B------:R-:W-:Y:S01]  /*18e0*/  USHF.L.U64.HI UR5, UR6, 0x3, UR7 ;  /* 0x0000000306057899 */ /* 0x000fe20008010207 */
[----:B------:R-:W-:Y:S02]  /*18f0*/  ISETP.GT.AND P0, PT, R10, 0x8, PT ;  /* 0x000000080a00780c */ /* 0x000fe40003f04270 */
[----:B------:R-:W-:Y:S01]  /*1900*/  FMUL R22, R18, R9 ;  /* 0x0000000912167220 */ /* 0x000fe20000400000 */
[----:B------:R-:W-:Y:S01]  /*1910*/  IMAD.U32 R14, RZ, RZ, UR4 ;  /* 0x00000004ff0e7e24 */ /* 0x000fe2000f8e00ff */
[----:B------:R-:W-:Y:S01]  /*1920*/  ISETP.GT.AND P3, PT, R0, RZ, P0 ;  /* 0x000000ff0000720c */ /* 0x000fe20000764270 */
[----:B------:R-:W-:Y:S02]  /*1930*/  IMAD.U32 R15, RZ, RZ, UR5 ;  /* 0x00000005ff0f7e24 */ /* 0x000fe4000f8e00ff */
[----:B------:R-:W-:Y:S01]  /*1940*/  FFMA R22, R89, R8, R22 ;  /* 0x0000000859167223 */ /* 0x000fe20000000016 */
[----:B------:R-:W-:-:S04]  /*1950*/  IMAD.WIDE.U32 R18, R2, UR6, R14 ;  /* 0x0000000602127c25 */ /* 0x000fc8000f8e000e */
[----:B------:R-:W-:Y:S02]  /*1960*/  F2FP.BF16.F32.PACK_AB R89, RZ, R22 ;  /* 0x00000016ff59723e */ /* 0x000fe400000010ff */
[----:B------:R-:W-:-:S03]  /*1970*/  IADD3 R23, P4, R4, R18, RZ ;  /* 0x0000001204177210 */ /* 0x000fc60007f9e0ff */
[----:B------:R0:W-:Y:S01]  /*1980*/  @P1 STG.E.U16 desc[UR12][R6.64+0x2], R89 ;  /* 0x0000025906001986 */ /* 0x0001e2000c10150c */
[----:B------:R-:W-:Y:S02]  /*1990*/  IADD3.X R22, R5, R17, R19, P4, !PT ;  /* 0x0000001105167210 */ /* 0x000fe400027fe413 */
[----:B------:R-:W-:-:S04]  /*19a0*/  LEA R18, P4, R23, UR8, 0x1 ;  /* 0x0000000817127c11 */ /* 0x000fc8000f8808ff */
[----:B------:R-:W-:-:S05]  /*19b0*/  LEA.HI.X R19, R23, UR9, R22, 0x1, P4 ;  /* 0x0000000917137c11 */ /* 0x000fca000a0f0c16 */
[----:B------:R-:W2:Y:S01]  /*19c0*/  @P3 LDG.E.LTC128B.U16 R88, desc[UR12][R18.64] ;  /* 0x0000000c12583981 */ /* 0x000ea2000c1e1520 */
[C---:B------:R-:W-:Y:S01]  /*19d0*/  IMAD.SHL.U32 R17, R21.reuse, 0x2, RZ ;  /* 0x0000000215117824 */ /* 0x040fe200078e00ff */
[----:B------:R-:W-:Y:S01]  /*19e0*/  SHF.L.U64.HI R21, R21, 0x1, R20 ;  /* 0x0000000115157819 */ /* 0x000fe20000010214 */
[----:B------:R-:W-:Y:S01]  /*19f0*/  BSSY B0, `(.L_x_25) ;  /* 0x000000b000007945 */ /* 0x000fe20003800000 */
[----:B------:R-:W-:Y:S01]  /*1a00*/  ISETP.GT.AND P1, PT, R0, 0x1, P0 ;  /* 0x000000010000780c */ /* 0x000fe20000724270 */
[----:B--2---:R-:W-:-:S04]  /*1a10*/  IMAD.U32 R22, R88, 0x10000, RZ ;  /* 0x0001000058167824 */ /* 0x004fc800078e00ff */
[----:B------:R-:W-:Y:S01]  /*1a20*/  FMUL R23, R22, R9 ;  /* 0x0000000916177220 */ /* 0x000fe20000400000 */
[----:B------:R-:W-:-:S03]  /*1a30*/  IADD3 R22, P4, R17, R6, RZ ;  /* 0x0000000611167210 */ /* 0x000fc60007f9e0ff */
[----:B------:R-:W-:-:S05]  /*1a40*/  FFMA R23, R90, R8, R23 ;  /* 0x000000085a177223 */ /* 0x000fca0000000017 */
[----:B------:R-:W-:Y:S01]  /*1a50*/  F2FP.BF16.F32.PACK_AB R20, RZ, R23 ;  /* 0x00000017ff14723e */ /* 0x000fe200000010ff */
[----:B------:R-:W-:-:S05]  /*1a60*/  IMAD.X R23, R21, 0x1, R7, P4 ;  /* 0x0000000115177824 */ /* 0x000fca00020e0607 */
[----:B------:R0:W-:Y:S01]  /*1a70*/  @P3 STG.E.U16 desc[UR12][R22.64], R20 ;  /* 0x0000001416003986 */ /* 0x0001e2000c10150c */
[----:B------:R-:W-:Y:S05]  /*1a80*/  @!P1 BRA `(.L_x_26) ;  /* 0x0000000000049947 */ /* 0x000fea0003800000 */
[----:B------:R2:W5:Y:S02]  /*1a90*/  LDG.E.LTC128B.U16 R88, desc[UR12][R18.64+0x2] ;  /* 0x0000020c12587981 */ /* 0x000564000c1e1520 */
.L_x_26:
[----:B------:R-:W-:Y:S05]  /*1aa0*/  BSYNC B0 ;  /* 0x0000000000007941 */ /* 0x000fea0003800000 */
.L_x_25:
[----:B0----5:R-:W-:Y:S01]  /*1ab0*/  IMAD.U32 R20, R88, 0x10000, RZ ;  /* 0x0001000058147824 */ /* 0x021fe200078e00ff */
[----:B------:R-:W-:Y:S01]  /*1ac0*/  ISETP.GT.AND P3, PT, R0, 0x8, P2 ;  /* 0x000000080000780c */ /* 0x000fe20001764270 */
[----:B------:R-:W-:Y:S02]  /*1ad0*/  BSSY B0, `(.L_x_27) ;  /* 0x0000007000007945 */ /* 0x000fe40003800000 */
[----:B------:R-:W-:-:S04]  /*1ae0*/  FMUL R20, R20, R9 ;  /* 0x0000000914147220 */ /* 0x000fc80000400000 */
[----:B------:R-:W-:-:S05]  /*1af0*/  FFMA R20, R91, R8, R20 ;  /* 0x000000085b147223 */ /* 0x000fca0000000014 */
[----:B------:R-:W-:-:S05]  /*1b00*/  F2FP.BF16.F32.PACK_AB R20, RZ, R20 ;  /* 0x00000014ff14723e */ /* 0x000fca00000010ff */
[----:B------:R0:W-:Y:S01]  /*1b10*/  @P1 STG.E.U16 desc[UR12][R22.64+0x2], R20 ;  /* 0x0000021416001986 */ /* 0x0001e2000c10150c */
[----:B------:R-:W-:Y:S05]  /*1b20*/  @!P3 BRA `(.L_x_28) ;  /* 0x000000000004b947 */ /* 0x000fea0003800000 */
[----:B------:R3:W5:Y:S02]  /*1b30*/  LDG.E.LTC128B.U16 R88, desc[UR12][R12.64+0x10] ;  /* 0x0000100c0c587981 */ /* 0x000764000c1e1520 */
.L_x_28:
[----:B------:R-:W-:Y:S05]  /*1b40*/  BSYNC B0 ;  /* 0x0000000000007941 */ /* 0x000fea0003800000 */
.L_x_27:
        /* <DEDUP_REMOVED lines=9> */
.L_x_30:
[----:B------:R-:W-:Y:S05]  /*1be0*/  BSYNC B0 ;  /* 0x0000000000007941 */ /* 0x000fea0003800000 */
.L_x_29:
[----:B-----5:R-:W-:Y:S01]  /*1bf0*/  IMAD.U32 R20, R88, 0x10000, RZ ;  /* 0x0001000058147824 */ /* 0x020fe200078e00ff */
        /* <DEDUP_REMOVED lines=8> */
.L_x_32:
[----:B------:R-:W-:Y:S05]  /*1c80*/  BSYNC B0 ;  /* 0x0000000000007941 */ /* 0x000fea0003800000 */
.L_x_31:
        /* <DEDUP_REMOVED lines=9> */
.L_x_34:
[----:B------:R-:W-:Y:S05]  /*1d20*/  BSYNC B0 ;  /* 0x0000000000007941 */ /* 0x000fea0003800000 */
.L_x_33:
        /* <DEDUP_REMOVED lines=9> */
.L_x_36:
[----:B------:R-:W-:Y:S05]  /*1dc0*/  BSYNC B0 ;  /* 0x0000000000007941 */ /* 0x000fea0003800000 */
.L_x_35:
        /* <DEDUP_REMOVED lines=9> */
.L_x_38:
[----:B------:R-:W-:Y:S05]  /*1e60*/  BSYNC B0 ;  /* 0x0000000000007941 */ /* 0x000fea0003800000 */
.L_x_37:
        /* <DEDUP_REMOVED lines=9> */
.L_x_40:
[----:B------:R-:W-:Y:S05]  /*1f00*/  BSYNC B0 ;  /* 0x0000000000007941 */ /* 0x000fea0003800000 */
.L_x_39:
        /* <DEDUP_REMOVED lines=9> */
.L_x_42:
[----:B------:R-:W-:Y:S05]  /*1fa0*/  BSYNC B0 ;  /* 0x0000000000007941 */ /* 0x000fea0003800000 */
.L_x_41:
        /* <DEDUP_REMOVED lines=9> */
.L_x_44:
[----:B------:R-:W-:Y:S05]  /*2040*/  BSYNC B0 ;  /* 0x0000000000007941 */ /* 0x000fea0003800000 */
.L_x_43:
        /* <DEDUP_REMOVED lines=9> */
.L_x_46:
[----:B------:R-:W-:Y:S05]  /*20e0*/  BSYNC B0 ;  /* 0x0000000000007941 */ /* 0x000fea0003800000 */
.L_x_45:
        /* <DEDUP_REMOVED lines=9> */
.L_x_48:
[----:B------:R-:W-:Y:S05]  /*2180*/  BSYNC B0 ;  /* 0x0000000000007941 */ /* 0x000fea0003800000 */
.L_x_47:
        /* <DEDUP_REMOVED lines=9> */
.L_x_50:
[----:B------:R-:W-:Y:S05]  /*2220*/  BSYNC B0 ;  /* 0x0000000000007941 */ /* 0x000fea0003800000 */
.L_x_49:
        /* <DEDUP_REMOVED lines=9> */
.L_x_52:
[----:B------:R-:W-:Y:S05]  /*22c0*/  BSYNC B0 ;  /* 0x0000000000007941 */ /* 0x000fea0003800000 */
.L_x_51:
        /* <DEDUP_REMOVED lines=9> */
.L_x_54:
[----:B------:R-:W-:Y:S05]  /*2360*/  BSYNC B0 ;  /* 0x0000000000007941 */ /* 0x000fea0003800000 */
.L_x_53:
        /* <DEDUP_REMOVED lines=9> */
.L_x_56:
[----:B------:R-:W-:Y:S05]  /*2400*/  BSYNC B0 ;  /* 0x0000000000007941 */ /* 0x000fea0003800000 */
.L_x_55:
        /* <DEDUP_REMOVED lines=9> */
.L_x_58:
[----:B------:R-:W-:Y:S05]  /*24a0*/  BSYNC B0 ;  /* 0x0000000000007941 */ /* 0x000fea0003800000 */
.L_x_57:
        /* <DEDUP_REMOVED lines=9> */
.L_x_60:
[----:B------:R-:W-:Y:S05]  /*2540*/  BSYNC B0 ;  /* 0x0000000000007941 */ /* 0x000fea0003800000 */
.L_x_59:
        /* <DEDUP_REMOVED lines=9> */
.L_x_62:
[----:B------:R-:W-:Y:S05]  /*25e0*/  BSYNC B0 ;  /* 0x0000000000007941 */ /* 0x000fea0003800000 */
.L_x_61:
        /* <DEDUP_REMOVED lines=9> */
.L_x_64:
[----:B------:R-:W-:Y:S05]  /*2680*/  BSYNC B0 ;  /* 0x0000000000007941 */ /* 0x000fea0003800000 */
.L_x_63:
        /* <DEDUP_REMOVED lines=9> */
.L_x_66:
[----:B------:R-:W-:Y:S05]  /*2720*/  BSYNC B0 ;  /* 0x0000000000007941 */ /* 0x000fea0003800000 */
.L_x_65:
        /* <DEDUP_REMOVED lines=9> */
.L_x_68:
[----:B------:R-:W-:Y:S05]  /*27c0*/  BSYNC B0 ;  /* 0x0000000000007941 */ /* 0x000fea0003800000 */
.L_x_67:
        /* <DEDUP_REMOVED lines=9> */
.L_x_70:
[----:B------:R-:W-:Y:S05]  /*2860*/  BSYNC B0 ;  /* 0x0000000000007941 */ /* 0x000fea0003800000 */
.L_x_69:
        /* <DEDUP_REMOVED lines=9> */
.L_x_72:
[----:B------:R-:W-:Y:S05]  /*2900*/  BSYNC B0 ;  /* 0x0000000000007941 */ /* 0x000fea0003800000 */
.L_x_71:
        /* <DEDUP_REMOVED lines=9> */
.L_x_74:
[----:B------:R-:W-:Y:S05]  /*29a0*/  BSYNC B0 ;  /* 0x0000000000007941 */ /* 0x000fea0003800000 */
.L_x_73:
        /* <DEDUP_REMOVED lines=9> */
.L_x_76:
[----:B------:R-:W-:Y:S05]  /*2a40*/  BSYNC B0 ;  /* 0x0000000000007941 */ /* 0x000fea0003800000 */
.L_x_75:
        /* <DEDUP_REMOVED lines=9> */
.L_x_78:
[----:B------:R-:W-:Y:S05]  /*2ae0*/  BSYNC B0 ;  /* 0x0000000000007941 */ /* 0x000fea0003800000 */
.L_x_77:
        /* <DEDUP_REMOVED lines=9> */
.L_x_80:
[----:B------:R-:W-:Y:S05]  /*2b80*/  BSYNC B0 ;  /* 0x0000000000007941 */ /* 0x000fea0003800000 */
.L_x_79:
        /* <DEDUP_REMOVED lines=9> */
.L_x_82:
[----:B------:R-:W-:Y:S05]  /*2c20*/  BSYNC B0 ;  /* 0x0000000000007941 */ /* 0x000fea0003800000 */
.L_x_81:
        /* <DEDUP_REMOVED lines=9> */
.L_x_84:
[----:B------:R-:W-:Y:S05]  /*2cc0*/  BSYNC B0 ;  /* 0x0000000000007941 */ /* 0x000fea0003800000 */
.L_x_83:
        /* <DEDUP_REMOVED lines=9> */
.L_x_86:
[----:B------:R-:W-:Y:S05]  /*2d60*/  BSYNC B0 ;  /* 0x0000000000007941 */ /* 0x000fea0003800000 */
.L_x_85:
        /* <DEDUP_REMOVED lines=9> */
.L_x_88:
[----:B------:R-:W-:Y:S05]  /*2e00*/  BSYNC B0 ;  /* 0x0000000000007941 */ /* 0x000fea0003800000 */
.L_x_87:
        /* <DEDUP_REMOVED lines=9> */
.L_x_90:
[----:B------:R-:W-:Y:S05]  /*2ea0*/  BSYNC B0 ;  /* 0x0000000000007941 */ /* 0x000fea0003800000 */
.L_x_89:
        /* <DEDUP_REMOVED lines=9> */
.L_x_92:
[----:B------:R-:W-:Y:S05]  /*2f40*/  BSYNC B0 ;  /* 0x0000000000007941 */ /* 0x000fea0003800000 */
.L_x_91:
        /* <DEDUP_REMOVED lines=9> */
.L_x_94:
[----:B------:R-:W-:Y:S05]  /*2fe0*/  BSYNC B0 ;  /* 0x0000000000007941 */ /* 0x000fea0003800000 */
.L_x_93:
        /* <DEDUP_REMOVED lines=9> */
.L_x_96:
[----:B------:R-:W-:Y:S05]  /*3080*/  BSYNC B0 ;  /* 0x0000000000007941 */ /* 0x000fea0003800000 */
.L_x_95:
        /* <DEDUP_REMOVED lines=9> */
.L_x_98:
[----:B------:R-:W-:Y:S05]  /*3120*/  BSYNC B0 ;  /* 0x0000000000007941 */ /* 0x000fea0003800000 */
.L_x_97:
        /* <DEDUP_REMOVED lines=9> */
.L_x_100:
[----:B------:R-:W-:Y:S05]  /*31c0*/  BSYNC B0 ;  /* 0x0000000000007941 */ /* 0x000fea0003800000 */
.L_x_99:
        /* <DEDUP_REMOVED lines=9> */
.L_x_102:
[----:B------:R-:W-:Y:S05]  /*3260*/  BSYNC B0 ;  /* 0x0000000000007941 */ /* 0x000fea0003800000 */
.L_x_101:
        /* <DEDUP_REMOVED lines=9> */
.L_x_104:
[----:B------:R-:W-:Y:S05]  /*3300*/  BSYNC B0 ;  /* 0x0000000000007941 */ /* 0x000fea0003800000 */
.L_x_103:
        /* <DEDUP_REMOVED lines=9> */
.L_x_106:
[----:B------:R-:W-:Y:S05]  /*33a0*/  BSYNC B0 ;  /* 0x0000000000007941 */ /* 0x000fea0003800000 */
.L_x_105:
        /* <DEDUP_REMOVED lines=9> */
.L_x_108:
[----:B------:R-:W-:Y:S05]  /*3440*/  BSYNC B0 ;  /* 0x0000000000007941 */ /* 0x000fea0003800000 */
.L_x_107:
        /* <DEDUP_REMOVED lines=9> */
.L_x_110:
[----:B------:R-:W-:Y:S05]  /*34e0*/  BSYNC B0 ;  /* 0x0000000000007941 */ /* 0x000fea0003800000 */
.L_x_109:
        /* <DEDUP_REMOVED lines=9> */
.L_x_112:
[----:B------:R-:W-:Y:S05]  /*3580*/  BSYNC B0 ;  /* 0x0000000000007941 */ /* 0x000fea0003800000 */
.L_x_111:
        /* <DEDUP_REMOVED lines=9> */
.L_x_114:
[----:B------:R-:W-:Y:S05]  /*3620*/  BSYNC B0 ;  /* 0x0000000000007941 */ /* 0x000fea0003800000 */
.L_x_113:
        /* <DEDUP_REMOVED lines=9> */
.L_x_116:
[----:B------:R-:W-:Y:S05]  /*36c0*/  BSYNC B0 ;  /* 0x0000000000007941 */ /* 0x000fea0003800000 */
.L_x_115:
        /* <DEDUP_REMOVED lines=9> */
.L_x_118:
[----:B------:R-:W-:Y:S05]  /*3760*/  BSYNC B0 ;  /* 0x0000000000007941 */ /* 0x000fea0003800000 */
.L_x_117:
        /* <DEDUP_REMOVED lines=9> */
.L_x_120:
[----:B------:R-:W-:Y:S05]  /*3800*/  BSYNC B0 ;  /* 0x0000000000007941 */ /* 0x000fea0003800000 */
.L_x_119:
        /* <DEDUP_REMOVED lines=9> */
.L_x_122:
[----:B------:R-:W-:Y:S05]  /*38a0*/  BSYNC B0 ;  /* 0x0000000000007941 */ /* 0x000fea0003800000 */
.L_x_121:
        /* <DEDUP_REMOVED lines=9> */
.L_x_124:
[----:B------:R-:W-:Y:S05]  /*3940*/  BSYNC B0 ;  /* 0x0000000000007941 */ /* 0x000fea0003800000 */
.L_x_123:
        /* <DEDUP_REMOVED lines=9> */
.L_x_126:
[----:B------:R-:W-:Y:S05]  /*39e0*/  BSYNC B0 ;  /* 0x0000000000007941 */ /* 0x000fea0003800000 */
.L_x_125:
        /* <DEDUP_REMOVED lines=9> */
.L_x_128:
[----:B------:R-:W-:Y:S05]  /*3a80*/  BSYNC B0 ;  /* 0x0000000000007941 */ /* 0x000fea0003800000 */
.L_x_127:
        /* <DEDUP_REMOVED lines=9> */
.L_x_130:
[----:B------:R-:W-:Y:S05]  /*3b20*/  BSYNC B0 ;  /* 0x0000000000007941 */ /* 0x000fea0003800000 */
.L_x_129:
        /* <DEDUP_REMOVED lines=9> */
.L_x_132:
[----:B------:R-:W-:Y:S05]  /*3bc0*/  BSYNC B0 ;  /* 0x0000000000007941 */ /* 0x000fea0003800000 */
.L_x_131:
        /* <DEDUP_REMOVED lines=9> */
.L_x_134:
[----:B------:R-:W-:Y:S05]  /*3c60*/  BSYNC B0 ;  /* 0x0000000000007941 */ /* 0x000fea0003800000 */
.L_x_133:
        /* <DEDUP_REMOVED lines=9> */
.L_x_136:
[----:B------:R-:W-:Y:S05]  /*3d00*/  BSYNC B0 ;  /* 0x0000000000007941 */ /* 0x000fea0003800000 */
.L_x_135:
        /* <DEDUP_REMOVED lines=9> */
.L_x_138:
[----:B------:R-:W-:Y:S05]  /*3da0*/  BSYNC B0 ;  /* 0x0000000000007941 */ /* 0x000fea0003800000 */
.L_x_137:
        /* <DEDUP_REMOVED lines=9> */
.L_x_140:
[----:B------:R-:W-:Y:S05]  /*3e40*/  BSYNC B0 ;  /* 0x0000000000007941 */ /* 0x000fea0003800000 */
.L_x_139:
        /* <DEDUP_REMOVED lines=9> */
.L_x_142:
[----:B------:R-:W-:Y:S05]  /*3ee0*/  BSYNC B0 ;  /* 0x0000000000007941 */ /* 0x000fea0003800000 */
.L_x_141:
[----:B01-345:R-:W-:Y:S01]  /*3ef0*/  IMAD.U32 R12, R88, 0x10000, RZ ;  /* 0x00010000580c7824 */ /* 0x03bfe200078e00ff */
        /* <DEDUP_REMOVED lines=8> */
.L_x_144:
[----:B------:R-:W-:Y:S05]  /*3f80*/  BSYNC B0 ;  /* 0x0000000000007941 */ /* 0x000fea0003800000 */
.L_x_143:
[----:B0----5:R-:W-:Y:S01]  /*3f90*/  IMAD.U32 R12, R88, 0x10000, RZ ;  /* 0x00010000580c7824 */ /* 0x021fe200078e00ff */
[----:B------:R-:W-:Y:S01]  /*3fa0*/  ISETP.GT.AND P1, PT, R0, 0x79, P0 ;  /* 0x000000790000780c */ /* 0x000fe20000724270 */
[----:B------:R-:W-:Y:S01]  /*3fb0*/  BSSY B0, `(.L_x_145) ;  /* 0x000000b000007945 */ /* 0x000fe20003800000 */
[----:B------:R-:W-:Y:S01]  /*3fc0*/  IADD3 R91, P0, R2, 0x40, RZ ;  /* 0x00000040025b7810 */ /* 0x000fe20007f1e0ff */
[----:B------:R-:W-:Y:S01]  /*3fd0*/  FMUL R13, R12, R9 ;  /* 0x000000090c0d7220 */ /* 0x000fe20000400000 */
[----:B------:R-:W-:-:S03]  /*3fe0*/  @P3 IMAD.MOV.U32 R12, RZ, RZ, R22 ;  /* 0x000000ffff0c3224 */ /* 0x000fc600078e0016 */
[----:B------:R-:W-:-:S05]  /*3ff0*/  FFMA R13, R150, R8, R13 ;  /* 0x00000008960d7223 */ /* 0x000fca000000000d */
[----:B------:R-:W-:-:S04]  /*4000*/  F2FP.BF16.F32.PACK_AB R13, RZ, R13 ;  /* 0x0000000dff0d723e */ /* 0x000fc800000010ff */
[----:B------:R-:W-:Y:S01]  /*4010*/  PRMT R20, R13, 0x7610, R20 ;  /* 0x000076100d147816 */ /* 0x000fe20000000014 */
[----:B------:R-:W-:-:S05]  /*4020*/  @P3 IMAD.MOV.U32 R13, RZ, RZ, R23 ;  /* 0x000000ffff0d3224 */ /* 0x000fca00078e0017 */
[----:B------:R0:W-:Y:S01]  /*4030*/  @P3 STG.E.U16 desc[UR12][R12.64+0xf0], R20 ;  /* 0x0000f0140c003986 */ /* 0x0001e2000c10150c */
[----:B------:R-:W-:Y:S05]  /*4040*/  @!P1 BRA `(.L_x_146) ;  /* 0x0000000000049947 */ /* 0x000fea0003800000 */
[----:B------:R3:W5:Y:S02]  /*4050*/  LDG.E.LTC128B.U16 R88, desc[UR12][R18.64+0xf2] ;  /* 0x0000f20c12587981 */ /* 0x000764000c1e1520 */
.L_x_146:
[----:B------:R-:W-:Y:S05]  /*4060*/  BSYNC B0 ;  /* 0x0000000000007941 */ /* 0x000fea0003800000 */
.L_x_145:
[----:B-----5:R-:W-:Y:S02]  /*4070*/  IMAD.U32 R2, R88, 0x10000, RZ ;  /* 0x0001000058027824 */ /* 0x020fe400078e00ff */
[----:B------:R-:W-:Y:S01]  /*4080*/  IMAD.X R3, RZ, RZ, R3, P0 ;  /* 0x000000ffff037224 */ /* 0x000fe200000e0603 */
[----:B------:R-:W-:Y:S01]  /*4090*/  ISETP.GT.AND P0, PT, R10, 0x40, PT ;  /* 0x000000400a00780c */ /* 0x000fe20003f04270 */
[----:B------:R-:W-:Y:S01]  /*40a0*/  FMUL R2, R2, R9 ;  /* 0x0000000902027220 */ /* 0x000fe20000400000 */
[----:B0-----:R-:W-:Y:S02]  /*40b0*/  IMAD.WIDE.U32 R12, R91, UR6, R4 ;  /* 0x000000065b0c7c25 */ /* 0x001fe4000f8e0004 */
[----:B------:R-:W-:Y:S02]  /*40c0*/  ISETP.GT.AND P3, PT, R0, RZ, P0 ;  /* 0x000000ff0000720c */ /* 0x000fe40000764270 */
[----:B------:R-:W-:Y:S01]  /*40d0*/  FFMA R2, R151, R8, R2 ;  /* 0x0000000897027223 */ /* 0x000fe20000000002 */
[----:B-123--:R-:W-:-:S04]  /*40e0*/  IMAD R18, R3, UR6, RZ ;  /* 0x0000000603127c24 */ /* 0x00efc8000f8e02ff */
[----:B------:R-:W-:Y:S01]  /*40f0*/  IMAD R93, R91, UR7, R18 ;  /* 0x000000075b5d7c24 */ /* 0x000fe2000f8e0212 */
[----:B------:R-:W-:Y:S02]  /*4100*/  F2FP.BF16.F32.PACK_AB R18, RZ, R2 ;  /* 0x00000002ff12723e */ /* 0x000fe400000010ff */
[C---:B------:R-:W-:Y:S01]  /*4110*/  LEA R2, P2, R12.reuse, UR8, 0x1 ;  /* 0x000000080c027c11 */ /* 0x040fe2000f8408ff */
[----:B------:R-:W-:Y:S02]  /*4120*/  IMAD.IADD R3, R13, 0x1, R93 ;  /* 0x000000010d037824 */ /* 0x000fe400078e025d */
[----:B------:R0:W-:Y:S03]  /*4130*/  @P1 STG.E.U16 desc[UR12][R22.64+0xf2], R18 ;  /* 0x0000f21216001986 */ /* 0x0001e6000c10150c */
        /* <DEDUP_REMOVED lines=15> */
.L_x_148:
[----:B------:R-:W-:Y:S05]  /*4230*/  BSYNC B0 ;  /* 0x0000000000007941 */ /* 0x000fea0003800000 */
.L_x_147:
[----:B------:R-:W-:Y:S01]  /*4240*/  IMAD.WIDE.U32 R14, R91, UR6, R14 ;  /* 0x000000065b0e7c25 */ /* 0x000fe2000f8e000e */
[----:B------:R-:W-:Y:S01]  /*4250*/  ISETP.GT.AND P1, PT, R10, 0x48, PT ;  /* 0x000000480a00780c */ /* 0x000fe20003f24270 */
[----:B------:R-:W-:Y:S02]  /*4260*/  BSSY B0, `(.L_x_149) ;  /* 0x000000f000007945 */ /* 0x000fe40003800000 */
[----:B-----5:R-:W-:Y:S01]  /*4270*/  IMAD.U32 R16, R88, 0x10000, RZ ;  /* 0x0001000058107824 */ /* 0x020fe200078e00ff */
[----:B0-----:R-:W-:Y:S01]  /*4280*/  IADD3 R11, P3, R4, R14, RZ ;  /* 0x0000000e040b7210 */ /* 0x001fe20007f7e0ff */
[----:B------:R-:W-:Y:S02]  /*4290*/  @P2 IMAD.MOV.U32 R10, RZ, RZ, R12 ;  /* 0x000000ffff0a2224 */ /* 0x000fe400078e000c */
[----:B------:R-:W-:Y:S01]  /*42a0*/  FMUL R16, R16, R9 ;  /* 0x0000000910107220 */ /* 0x000fe20000400000 */
[----:B------:R-:W-:Y:S02]  /*42b0*/  IADD3.X R14, R5, R93, R15, P3, !PT ;  /* 0x0000005d050e7210 */ /* 0x000fe40001ffe40f */
[----:B------:R-:W-:Y:S01]  /*42c0*/  LEA R4, P4, R11, UR8, 0x1 ;  /* 0x000000080b047c11 */ /* 0x000fe2000f8808ff */
[----:B------:R-:W-:Y:S01]  /*42d0*/  FFMA R16, R25, R8, R16 ;  /* 0x0000000819107223 */ /* 0x000fe20000000010 */
[----:B------:R-:W-:-:S02]  /*42e0*/  ISETP.GT.AND P3, PT, R0, RZ, P1 ;  /* 0x000000ff0000720c */ /* 0x000fc40000f64270 */
[----:B------:R-:W-:Y:S01]  /*42f0*/  LEA.HI.X R5, R11, UR9, R14, 0x1, P4 ;  /* 0x000000090b057c11 */ /* 0x000fe2000a0f0c0e */
[----:B------:R-:W-:Y:S01]  /*4300*/  @P2 IMAD.MOV.U32 R11, RZ, RZ, R13 ;  /* 0x000000ffff0b2224 */ /* 0x000fe200078e000d */
[----:B------:R-:W-:-:S05]  /*4310*/  F2FP.BF16.F32.PACK_AB R16, RZ, R16 ;  /* 0x00000010ff10723e */ /* 0x000fca00000010ff */
[----:B------:R0:W-:Y:S04]  /*4320*/  @P2 STG.E.U16 desc[UR12][R10.64+0x2], R16 ;  /* 0x000002100a002986 */ /* 0x0001e8000c10150c */
[----:B------:R-:W-:Y:S05]  /*4330*/  @!P3 BRA `(.L_x_150) ;  /* 0x000000000004b947 */ /* 0x000fea0003800000 */
[----:B------:R2:W5:Y:S02]  /*4340*/  LDG.E.LTC128B.U16 R88, desc[UR12][R4.64] ;  /* 0x0000000c04587981 */ /* 0x000564000c1e1520 */
.L_x_150:
[----:B------:R-:W-:Y:S05]  /*4350*/  BSYNC B0 ;  /* 0x0000000000007941 */ /* 0x000fea0003800000 */
.L_x_149:
[----:B0----5:R-:W-:Y:S01]  /*4360*/  IMAD.U32 R10, R88, 0x10000, RZ ;  /* 0x00010000580a7824 */ /* 0x021fe200078e00ff */
[----:B------:R-:W-:Y:S01]  /*4370*/  IADD3 R14, P4, R12, R17, RZ ;  /* 0x000000110c0e7210 */ /* 0x000fe20007f9e0ff */
[----:B------:R-:W-:Y:S01]  /*4380*/  BSSY B0, `(.L_x_151) ;  /* 0x0000009000007945 */ /* 0x000fe20003800000 */
[----:B------:R-:W-:Y:S01]  /*4390*/  ISETP.GT.AND P2, PT, R0, 0x1, P1 ;  /* 0x000000010000780c */ /* 0x000fe20000f44270 */
[----:B------:R-:W-:Y:S02]  /*43a0*/  FMUL R11, R10, R9 ;  /* 0x000000090a0b7220 */ /* 0x000fe40000400000 */
[----:B------:R-:W-:Y:S02]  /*43b0*/  IMAD.X R15, R13, 0x1, R21, P4 ;  /* 0x000000010d0f7824 */ /* 0x000fe400020e0615 */
[----:B------:R-:W-:-:S05]  /*43c0*/  FFMA R11, R26, R8, R11 ;  /* 0x000000081a0b7223 */ /* 0x000fca000000000b */
[----:B------:R-:W-:-:S05]  /*43d0*/  F2FP.BF16.F32.PACK_AB R11, RZ, R11 ;  /* 0x0000000bff0b723e */ /* 0x000fca00000010ff */
[----:B------:R0:W-:Y:S01]  /*43e0*/  @P3 STG.E.U16 desc[UR12][R14.64], R11 ;  /* 0x0000000b0e003986 */ /* 0x0001e2000c10150c */
[----:B------:R-:W-:Y:S05]  /*43f0*/  @!P2 BRA `(.L_x_152) ;  /* 0x000000000004a947 */ /* 0x000fea0003800000 */
[----:B------:R3:W5:Y:S02]  /*4400*/  LDG.E.LTC128B.U16 R88, desc[UR12][R4.64+0x2] ;  /* 0x0000020c04587981 */ /* 0x000764000c1e1520 */
.L_x_152:
[----:B------:R-:W-:Y:S05]  /*4410*/  BSYNC B0 ;  /* 0x0000000000007941 */ /* 0x000fea0003800000 */
.L_x_151:
[----:B-----5:R-:W-:Y:S01]  /*4420*/  IMAD.U32 R10, R88, 0x10000, RZ ;  /* 0x00010000580a7824 */ /* 0x020fe200078e00ff */
[----:B------:R-:W-:Y:S01]  /*4430*/  ISETP.GT.AND P3, PT, R0, 0x8, P0 ;  /* 0x000000080000780c */ /* 0x000fe20000764270 */
[----:B0-----:R-:W-:Y:S01]  /*4440*/  @P2 IMAD.MOV.U32 R11, RZ, RZ, R15 ;  /* 0x000000ffff0b2224 */ /* 0x001fe200078e000f */
[----:B------:R-:W-:Y:S01]  /*4450*/  BSSY B0, `(.L_x_153) ;  /* 0x0000009000007945 */ /* 0x000fe20003800000 */
[----:B------:R-:W-:-:S04]  /*4460*/  FMUL R10, R10, R9 ;  /* 0x000000090a0a7220 */ /* 0x000fc80000400000 */
[----:B------:R-:W-:-:S05]  /*4470*/  FFMA R10, R27, R8, R10 ;  /* 0x000000081b0a7223 */ /* 0x000fca000000000a */
[----:B------:R-:W-:-:S04]  /*4480*/  F2FP.BF16.F32.PACK_AB R10, RZ, R10 ;  /* 0x0000000aff0a723e */ /* 0x000fc800000010ff */
[----:B------:R-:W-:Y:S01]  /*4490*/  PRMT R16, R10, 0x7610, R16 ;  /* 0x000076100a107816 */ /* 0x000fe20000000010 */
[----:B------:R-:W-:-:S05]  /*44a0*/  @P2 IMAD.MOV.U32 R10, RZ, RZ, R14 ;  /* 0x000000ffff0a2224 */ /* 0x000fca00078e000e */
[----:B------:R0:W-:Y:S01]  /*44b0*/  @P2 STG.E.U16 desc[UR12][R10.64+0x2], R16 ;  /* 0x000002100a002986 */ /* 0x0001e2000c10150c */
[----:B------:R-:W-:Y:S05]  /*44c0*/  @!P3 BRA `(.L_x_154) ;  /* 0x000000000004b947 */ /* 0x000fea0003800000 */
[----:B------:R4:W5:Y:S02]  /*44d0*/  LDG.E.LTC128B.U16 R88, desc[UR12][R2.64+0x10] ;  /* 0x0000100c02587981 */ /* 0x000964000c1e1520 */
.L_x_154:
[----:B------:R-:W-:Y:S05]  /*44e0*/  BSYNC B0 ;  /* 0x0000000000007941 */ /* 0x000fea0003800000 */
.L_x_153:
[----:B0----5:R-:W-:Y:S01]  /*44f0*/  IMAD.U32 R10, R88, 0x10000, RZ ;  /* 0x00010000580a7824 */ /* 0x021fe200078e00ff */
[----:B------:R-:W-:Y:S01]  /*4500*/  ISETP.GT.AND P2, PT, R0, 0x9, P0 ;  /* 0x000000090000780c */ /* 0x000fe20000744270 */
[----:B------:R-:W-:Y:S02]  /*4510*/  BSSY B0, `(.L_x_155) ;  /* 0x000000a000007945 */ /* 0x000fe40003800000 */
[----:B------:R-:W-:Y:S01]  /*4520*/  FMUL R11, R10, R9 ;  /* 0x000000090a0b7220 */ /* 0x000fe20000400000 */
[----:B------:R-:W-:-:S03]  /*4530*/  IMAD.MOV.U32 R10, RZ, RZ, R12 ;  /* 0x000000ffff0a7224 */ /* 0x000fc600078e000c */
[----:B------:R-:W-:-:S05]  /*4540*/  FFMA R11, R28, R8, R11 ;  /* 0x000000081c0b7223 */ /* 0x000fca000000000b */
[----:B------:R-:W-:-:S04]  /*4550*/  F2FP.BF16.F32.PACK_AB R11, RZ, R11 ;  /* 0x0000000bff0b723e */ /* 0x000fc800000010ff */
[----:B------:R-:W-:Y:S01]  /*4560*/  PRMT R16, R11, 0x7610, R16 ;  /* 0x000076100b107816 */ /* 0x000fe20000000010 */
[----:B------:R-:W-:-:S05]  /*4570*/  IMAD.MOV.U32 R11, RZ, RZ, R13 ;  /* 0x000000ffff0b7224 */ /* 0x000fca00078e000d */
[----:B------:R0:W-:Y:S01]  /*4580*/  @P3 STG.E.U16 desc[UR12][R10.64+0x10], R16 ;  /* 0x000010100a003986 */ /* 0x0001e2000c10150c */
[----:B------:R-:W-:Y:S05]  /*4590*/  @!P2 BRA `(.L_x_156) ;  /* 0x000000000004a947 */ /* 0x000fea0003800000 */
[----:B------:R0:W5:Y:S02]  /*45a0*/  LDG.E.LTC128B.U16 R88, desc[UR12][R2.64+0x12] ;  /* 0x0000120c02587981 */ /* 0x000164000c1e1520 */
.L_x_156:
[----:B------:R-:W-:Y:S05]  /*45b0*/  BSYNC B0 ;  /* 0x0000000000007941 */ /* 0x000fea0003800000 */
.L_x_155:
        /* <DEDUP_REMOVED lines=9> */
.L_x_158:
[----:B------:R-:W-:Y:S05]  /*4650*/  BSYNC B0 ;  /* 0x0000000000007941 */ /* 0x000fea0003800000 */
.L_x_157:
        /* <DEDUP_REMOVED lines=9> */
.L_x_160:
[----:B------:R-:W-:Y:S05]  /*46f0*/  BSYNC B0 ;  /* 0x0000000000007941 */ /* 0x000fea0003800000 */
.L_x_159:
[----:B-----5:R-:W-:Y:S01]  /*4700*/  IMAD.U32 R12, R88, 0x10000, RZ ;  /* 0x00010000580c7824 */ /* 0x020fe200078e00ff */
[----:B------:R-:W-:Y:S01]  /*4710*/  IADD3 R6, P4, P5, R17, R6, R19 ;  /* 0x0000000611067210 */ /* 0x000fe20007d9e013 */
[----:B------:R-:W-:Y:S01]  /*4720*/  BSSY B0, `(.L_x_161) ;  /* 0x0000009000007945 */ /* 0x000fe20003800000 */
[----:B------:R-:W-:Y:S01]  /*4730*/  ISETP.GT.AND P3, PT, R0, 0x10, P0 ;  /* 0x000000100000780c */ /* 0x000fe20000764270 */
[----:B------:R-:W-:Y:S01]  /*4740*/  FMUL R12, R12, R9 ;  /* 0x000000090c0c7220 */ /* 0x000fe20000400000 */
[----:B------:R-:W-:-:S03]  /*4750*/  IADD3.X R7, R21, R7, R89, P4, P5 ;  /* 0x0000000715077210 */ /* 0x000fc600027ea459 */
[----:B------:R-:W-:-:S05]  /*4760*/  FFMA R12, R31, R8, R12 ;  /* 0x000000081f0c7223 */ /* 0x000fca000000000c */
[----:B------:R-:W-:-:S05]  /*4770*/  F2FP.BF16.F32.PACK_AB R12, RZ, R12 ;  /* 0x0000000cff0c723e */ /* 0x000fca00000010ff */
[----:B------:R0:W-:Y:S01]  /*4780*/  @P2 STG.E.U16 desc[UR12][R6.64+0x12], R12 ;  /* 0x0000120c06002986 */ /* 0x0001e2000c10150c */
[----:B------:R-:W-:Y:S05]  /*4790*/  @!P3 BRA `(.L_x_162) ;  /* 0x000000000004b947 */ /* 0x000fea0003800000 */
[----:B------:R0:W5:Y:S02]  /*47a0*/  LDG.E.LTC128B.U16 R88, desc[UR12][R2.64+0x20] ;  /* 0x0000200c02587981 */ /* 0x000164000c1e1520 */
.L_x_162:
[----:B------:R-:W-:Y:S05]  /*47b0*/  BSYNC B0 ;  /* 0x0000000000007941 */ /* 0x000fea0003800000 */
.L_x_161:
        /* <DEDUP_REMOVED lines=9> */
.L_x_164:
[----:B------:R-:W-:Y:S05]  /*4850*/  BSYNC B0 ;  /* 0x0000000000007941 */ /* 0x000fea0003800000 */
.L_x_163:
        /* <DEDUP_REMOVED lines=9> */
.L_x_166:
[----:B------:R-:W-:Y:S05]  /*48f0*/  BSYNC B0 ;  /* 0x0000000000007941 */ /* 0x000fea0003800000 */
.L_x_165:
        /* <DEDUP_REMOVED lines=9> */
.L_x_168:
[----:B------:R-:W-:Y:S05]  /*4990*/  BSYNC B0 ;  /* 0x0000000000007941 */ /* 0x000fea0003800000 */
.L_x_167:
        /* <DEDUP_REMOVED lines=9> */
.L_x_170:
[----:B------:R-:W-:Y:S05]  /*4a30*/  BSYNC B0 ;  /* 0x0000000000007941 */ /* 0x000fea0003800000 */
.L_x_169:
        /* <DEDUP_REMOVED lines=9> */
.L_x_172:
[----:B------:R-:W-:Y:S05]  /*4ad0*/  BSYNC B0 ;  /* 0x0000000000007941 */ /* 0x000fea0003800000 */
.L_x_171:
        /* <DEDUP_REMOVED lines=9> */
.L_x_174:
[----:B------:R-:W-:Y:S05]  /*4b70*/  BSYNC B0 ;  /* 0x0000000000007941 */ /* 0x000fea0003800000 */
.L_x_173:
        /* <DEDUP_REMOVED lines=9> */
.L_x_176:
[----:B------:R-:W-:Y:S05]  /*4c10*/  BSYNC B0 ;  /* 0x0000000000007941 */ /* 0x000fea0003800000 */
.L_x_175:
        /* <DEDUP_REMOVED lines=9> */
.L_x_178:
[----:B------:R-:W-:Y:S05]  /*4cb0*/  BSYNC B0 ;  /* 0x0000000000007941 */ /* 0x000fea0003800000 */
.L_x_177:
        /* <DEDUP_REMOVED lines=9> */
.L_x_180:
[----:B------:R-:W-:Y:S05]  /*4d50*/  BSYNC B0 ;  /* 0x0000000000007941 */ /* 0x000fea0003800000 */
.L_x_179:
        /* <DEDUP_REMOVED lines=9> */
.L_x_182:
[----:B------:R-:W-:Y:S05]  /*4df0*/  BSYNC B0 ;  /* 0x0000000000007941 */ /* 0x000fea0003800000 */
.L_x_181:
        /* <DEDUP_REMOVED lines=9> */
.L_x_184:
[----:B------:R-:W-:Y:S05]  /*4e90*/  BSYNC B0 ;  /* 0x0000000000007941 */ /* 0x000fea0003800000 */
.L_x_183:
        /* <DEDUP_REMOVED lines=9> */
.L_x_186:
[----:B------:R-:W-:Y:S05]  /*4f30*/  BSYNC B0 ;  /* 0x0000000000007941 */ /* 0x000fea0003800000 */
.L_x_185:
        /* <DEDUP_REMOVED lines=9> */
.L_x_188:
[----:B------:R-:W-:Y:S05]  /*4fd0*/  BSYNC B0 ;  /* 0x0000000000007941 */ /* 0x000fea0003800000 */
.L_x_187:
        /* <DEDUP_REMOVED lines=9> */
.L_x_190:
[----:B------:R-:W-:Y:S05]  /*5070*/  BSYNC B0 ;  /* 0x0000000000007941 */ /* 0x000fea0003800000 */
.L_x_189:
        /* <DEDUP_REMOVED lines=9> */
.L_x_192:
[----:B------:R-:W-:Y:S05]  /*5110*/  BSYNC B0 ;  /* 0x0000000000007941 */ /* 0x000fea0003800000 */
.L_x_191:
        /* <DEDUP_REMOVED lines=9> */
.L_x_194:
[----:B------:R-:W-:Y:S05]  /*51b0*/  BSYNC B0 ;  /* 0x0000000000007941 */ /* 0x000fea0003800000 */
.L_x_193:
        /* <DEDUP_REMOVED lines=9> */
.L_x_196:
[----:B------:R-:W-:Y:S05]  /*5250*/  BSYNC B0 ;  /* 0x0000000000007941 */ /* 0x000fea0003800000 */
.L_x_195:
        /* <DEDUP_REMOVED lines=9> */
.L_x_198:
[----:B------:R-:W-:Y:S05]  /*52f0*/  BSYNC B0 ;  /* 0x0000000000007941 */ /* 0x000fea0003800000 */
.L_x_197:
        /* <DEDUP_REMOVED lines=9> */
.L_x_200:
[----:B------:R-:W-:Y:S05]  /*5390*/  BSYNC B0 ;  /* 0x0000000000007941 */ /* 0x000fea0003800000 */
.L_x_199:
        /* <DEDUP_REMOVED lines=9> */
.L_x_202:
[----:B------:R-:W-:Y:S05]  /*5430*/  BSYNC B0 ;  /* 0x0000000000007941 */ /* 0x000fea0003800000 */
.L_x_201:
        /* <DEDUP_REMOVED lines=9> */
.L_x_204:
[----:B------:R-:W-:Y:S05]  /*54d0*/  BSYNC B0 ;  /* 0x0000000000007941 */ /* 0x000fea0003800000 */
.L_x_203:
        /* <DEDUP_REMOVED lines=9> */
.L_x_206:
[----:B------:R-:W-:Y:S05]  /*5570*/  BSYNC B0 ;  /* 0x0000000000007941 */ /* 0x000fea0003800000 */
.L_x_205:
        /* <DEDUP_REMOVED lines=9> */
.L_x_208:
[----:B------:R-:W-:Y:S05]  /*5610*/  BSYNC B0 ;  /* 0x0000000000007941 */ /* 0x000fea0003800000 */
.L_x_207:
        /* <DEDUP_REMOVED lines=9> */
.L_x_210:
[----:B------:R-:W-:Y:S05]  /*56b0*/  BSYNC B0 ;  /* 0x0000000000007941 */ /* 0x000fea0003800000 */
.L_x_209:
        /* <DEDUP_REMOVED lines=9> */
.L_x_212:
[----:B------:R-:W-:Y:S05]  /*5750*/  BSYNC B0 ;  /* 0x0000000000007941 */ /* 0x000fea0003800000 */
.L_x_211:
        /* <DEDUP_REMOVED lines=9> */
.L_x_214:
[----:B------:R-:W-:Y:S05]  /*57f0*/  BSYNC B0 ;  /* 0x0000000000007941 */ /* 0x000fea0003800000 */
.L_x_213:
        /* <DEDUP_REMOVED lines=9> */
.L_x_216:
[----:B------:R-:W-:Y:S05]  /*5890*/  BSYNC B0 ;  /* 0x0000000000007941 */ /* 0x000fea0003800000 */
.L_x_215:
        /* <DEDUP_REMOVED lines=9> */
.L_x_218:
[----:B------:R-:W-:Y:S05]  /*5930*/  BSYNC B0 ;  /* 0x0000000000007941 */ /* 0x000fea0003800000 */
.L_x_217:
        /* <DEDUP_REMOVED lines=9> */
.L_x_220:
[----:B------:R-:W-:Y:S05]  /*59d0*/  BSYNC B0 ;  /* 0x0000000000007941 */ /* 0x000fea0003800000 */
.L_x_219:
        /* <DEDUP_REMOVED lines=9> */
.L_x_222:
[----:B------:R-:W-:Y:S05]  /*5a70*/  BSYNC B0 ;  /* 0x0000000000007941 */ /* 0x000fea0003800000 */
.L_x_221:
        /* <DEDUP_REMOVED lines=9> */
.L_x_224:
[----:B------:R-:W-:Y:S05]  /*5b10*/  BSYNC B0 ;  /* 0x0000000000007941 */ /* 0x000fea0003800000 */
.L_x_223:
        /* <DEDUP_REMOVED lines=9> */
.L_x_226:
[----:B------:R-:W-:Y:S05]  /*5bb0*/  BSYNC B0 ;  /* 0x0000000000007941 */ /* 0x000fea0003800000 */
.L_x_225:
        /* <DEDUP_REMOVED lines=9> */
.L_x_228:
[----:B------:R-:W-:Y:S05]  /*5c50*/  BSYNC B0 ;  /* 0x0000000000007941 */ /* 0x000fea0003800000 */
.L_x_227:
        /* <DEDUP_REMOVED lines=9> */
.L_x_230:
[----:B------:R-:W-:Y:S05]  /*5cf0*/  BSYNC B0 ;  /* 0x0000000000007941 */ /* 0x000fea0003800000 */
.L_x_229:
        /* <DEDUP_REMOVED lines=9> */
.L_x_232:
[----:B------:R-:W-:Y:S05]  /*5d90*/  BSYNC B0 ;  /* 0x0000000000007941 */ /* 0x000fea0003800000 */
.L_x_231:
        /* <DEDUP_REMOVED lines=9> */
.L_x_234:
[----:B------:R-:W-:Y:S05]  /*5e30*/  BSYNC B0 ;  /* 0x0000000000007941 */ /* 0x000fea0003800000 */
.L_x_233:
        /* <DEDUP_REMOVED lines=9> */
.L_x_236:
[----:B------:R-:W-:Y:S05]  /*5ed0*/  BSYNC B0 ;  /* 0x0000000000007941 */ /* 0x000fea0003800000 */
.L_x_235:
        /* <DEDUP_REMOVED lines=9> */
.L_x_238:
[----:B------:R-:W-:Y:S05]  /*5f70*/  BSYNC B0 ;  /* 0x0000000000007941 */ /* 0x000fea0003800000 */
.L_x_237:
        /* <DEDUP_REMOVED lines=9> */
.L_x_240:
[----:B------:R-:W-:Y:S05]  /*6010*/  BSYNC B0 ;  /* 0x0000000000007941 */ /* 0x000fea0003800000 */
.L_x_239:
        /* <DEDUP_REMOVED lines=9> */
.L_x_242:
[----:B------:R-:W-:Y:S05]  /*60b0*/  BSYNC B0 ;  /* 0x0000000000007941 */ /* 0x000fea0003800000 */
.L_x_241:
        /* <DEDUP_REMOVED lines=9> */
.L_x_244:
[----:B------:R-:W-:Y:S05]  /*6150*/  BSYNC B0 ;  /* 0x0000000000007941 */ /* 0x000fea0003800000 */
.L_x_243:
        /* <DEDUP_REMOVED lines=9> */
.L_x_246:
[----:B------:R-:W-:Y:S05]  /*61f0*/  BSYNC B0 ;  /* 0x0000000000007941 */ /* 0x000fea0003800000 */
.L_x_245:
        /* <DEDUP_REMOVED lines=9> */
.L_x_248:
[----:B------:R-:W-:Y:S05]  /*6290*/  BSYNC B0 ;  /* 0x0000000000007941 */ /* 0x000fea0003800000 */
.L_x_247:
        /* <DEDUP_REMOVED lines=9> */
.L_x_250:
[----:B------:R-:W-:Y:S05]  /*6330*/  BSYNC B0 ;  /* 0x0000000000007941 */ /* 0x000fea0003800000 */
.L_x_249:
        /* <DEDUP_REMOVED lines=9> */
.L_x_252:
[----:B------:R-:W-:Y:S05]  /*63d0*/  BSYNC B0 ;  /* 0x0000000000007941 */ /* 0x000fea0003800000 */
.L_x_251:
        /* <DEDUP_REMOVED lines=9> */
.L_x_254:
[----:B------:R-:W-:Y:S05]  /*6470*/  BSYNC B0 ;  /* 0x0000000000007941 */ /* 0x000fea0003800000 */
.L_x_253:
        /* <DEDUP_REMOVED lines=9> */
.L_x_256:
[----:B------:R-:W-:Y:S05]  /*6510*/  BSYNC B0 ;  /* 0x0000000000007941 */ /* 0x000fea0003800000 */
.L_x_255:
        /* <DEDUP_REMOVED lines=9> */
.L_x_258:
[----:B------:R-:W-:Y:S05]  /*65b0*/  BSYNC B0 ;  /* 0x0000000000007941 */ /* 0x000fea0003800000 */
.L_x_257:
        /* <DEDUP_REMOVED lines=9> */
.L_x_260:
[----:B------:R-:W-:Y:S05]  /*6650*/  BSYNC B0 ;  /* 0x0000000000007941 */ /* 0x000fea0003800000 */
.L_x_259:
        /* <DEDUP_REMOVED lines=9> */
.L_x_262:
[----:B------:R-:W-:Y:S05]  /*66f0*/  BSYNC B0 ;  /* 0x0000000000007941 */ /* 0x000fea0003800000 */
.L_x_261:
        /* <DEDUP_REMOVED lines=9> */
.L_x_264:
[----:B------:R-:W-:Y:S05]  /*6790*/  BSYNC B0 ;  /* 0x0000000000007941 */ /* 0x000fea0003800000 */
.L_x_263:
        /* <DEDUP_REMOVED lines=9> */
.L_x_266:
[----:B------:R-:W-:Y:S05]  /*6830*/  BSYNC B0 ;  /* 0x0000000000007941 */ /* 0x000fea0003800000 */
.L_x_265:
        /* <DEDUP_REMOVED lines=9> */
.L_x_268:
[----:B------:R-:W-:Y:S05]  /*68d0*/  BSYNC B0 ;  /* 0x0000000000007941 */ /* 0x000fea0003800000 */
.L_x_267:
[----:B01--45:R-:W-:Y:S01]  /*68e0*/  IMAD.U32 R2, R88, 0x10000, RZ ;  /* 0x0001000058027824 */ /* 0x033fe200078e00ff */
        /* <DEDUP_REMOVED lines=8> */
.L_x_270:
[----:B------:R-:W-:Y:S05]  /*6970*/  BSYNC B0 ;  /* 0x0000000000007941 */ /* 0x000fea0003800000 */
.L_x_269:
[----:B0----5:R-:W-:Y:S01]  /*6980*/  IMAD.U32 R2, R88, 0x10000, RZ ;  /* 0x0001000058027824 */ /* 0x021fe200078e00ff */
[----:B------:R-:W-:Y:S01]  /*6990*/  ISETP.GT.AND P1, PT, R0, 0x79, P1 ;  /* 0x000000790000780c */ /* 0x000fe20000f24270 */
[----:B------:R-:W-:Y:S02]  /*69a0*/  BSSY B0, `(.L_x_271) ;  /* 0x000000a000007945 */ /* 0x000fe40003800000 */
        /* <DEDUP_REMOVED lines=9> */
.L_x_272:
[----:B------:R-:W-:Y:S05]  /*6a40*/  BSYNC B0 ;  /* 0x0000000000007941 */ /* 0x000fea0003800000 */
.L_x_271:
[----:B-----5:R-:W-:-:S04]  /*6a50*/  IMAD.U32 R88, R88, 0x10000, RZ ;  /* 0x0001000058587824 */ /* 0x020fc800078e00ff */
[----:B------:R-:W-:-:S04]  /*6a60*/  FMUL R88, R88, R9 ;  /* 0x0000000958587220 */ /* 0x000fc80000400000 */
[----:B------:R-:W-:Y:S01]  /*6a70*/  FFMA R88, R87, R8, R88 ;  /* 0x0000000857587223 */ /* 0x000fe20000000058 */
[----:B------:R-:W-:Y:S06]  /*6a80*/  @!P1 EXIT ;  /* 0x000000000000994d */ /* 0x000fec0003800000 */
[----:B------:R-:W-:-:S05]  /*6a90*/  F2FP.BF16.F32.PACK_AB R88, RZ, R88 ;  /* 0x00000058ff58723e */ /* 0x000fca00000010ff */
[----:B------:R-:W-:Y:S01]  /*6aa0*/  STG.E.U16 desc[UR12][R6.64+0xf2], R88 ;  /* 0x0000f25806007986 */ /* 0x000fe2000c10150c */
[----:B------:R-:W-:Y:S05]  /*6ab0*/  EXIT ;  /* 0x000000000000794d */ /* 0x000fea0003800000 */
.L_x_22:
[----:B------:R-:W-:Y:S01]  /*6ac0*/  ULDC.64 UR4, c[0x0][0x650] ;  /* 0x0001940000047ab9 */ /* 0x000fe20000000a00 */
[-C--:B-1----:R-:W-:Y:S01]  /*6ad0*/  FMUL R88, R88, R8.reuse ;  /* 0x0000000858587220 */ /* 0x082fe20000400000 */
[----:B------:R-:W-:Y:S01]  /*6ae0*/  LEA R2, P1, R14, UR4, 0x1 ;  /* 0x000000040e027c11 */ /* 0x000fe2000f8208ff */
[----:B------:R-:W-:Y:S01]  /*6af0*/  IMAD.SHL.U32 R9, R21, 0x2, RZ ;  /* 0x0000000215097824 */ /* 0x000fe200078e00ff */
[----:B------:R-:W-:Y:S01]  /*6b00*/  ISETP.GT.AND P3, PT, R10, 0x8, PT ;  /* 0x000000080a00780c */ /* 0x000fe20003f64270 */
[-C--:B------:R-:W-:Y:S01]  /*6b10*/  FMUL R89, R89, R8.reuse ;  /* 0x0000000859597220 */ /* 0x080fe20000400000 */
[----:B------:R-:W-:Y:S01]  /*6b20*/  LEA.HI.X R3, R14, UR5, R19, 0x1, P1 ;  /* 0x000000050e037c11 */ /* 0x000fe200088f0c13 */
[----:B------:R-:W-:Y:S01]  /*6b30*/  FMUL R90, R90, R8 ;  /* 0x000000085a5a7220 */ /* 0x000fe20000400000 */
[----:B------:R-:W-:Y:S01]  /*6b40*/  F2FP.BF16.F32.PACK_AB R88, RZ, R88 ;  /* 0x00000058ff58723e */ /* 0x000fe200000010ff */
[-C--:B------:R-:W-:Y:S01]  /*6b50*/  FMUL R91, R91, R8.reuse ;  /* 0x000000085b5b7220 */ /* 0x080fe20000400000 */
[----:B------:R-:W-:Y:S01]  /*6b60*/  ISETP.GT.AND P4, PT, R0, 0x1, P2 ;  /* 0x000000010000780c */ /* 0x000fe20001784270 */
[-C--:B------:R-:W-:Y:S01]  /*6b70*/  FMUL R92, R92, R8.reuse ;  /* 0x000000085c5c7220 */ /* 0x080fe20000400000 */
[----:B------:R-:W-:Y:S01]  /*6b80*/  ISETP.GT.AND P1, PT, R0, RZ, P3 ;  /* 0x000000ff0000720c */ /* 0x000fe20001f24270 */
[----:B------:R-:W-:Y:S01]  /*6b90*/  @P0 STG.E.U16 desc[UR12][R2.64], R88 ;  /* 0x0000005802000986 */ /* 0x000fe2000c10150c */
[----:B------:R-:W-:Y:S01]  /*6ba0*/  SHF.L.U64.HI R7, R21, 0x1, R20 ;  /* 0x0000000115077819 */ /* 0x000fe20000010214 */
[----:B------:R-:W-:Y:S01]  /*6bb0*/  FMUL R93, R93, R8 ;  /* 0x000000085d5d7220 */ /* 0x000fe20000400000 */
[----:B------:R-:W-:Y:S01]  /*6bc0*/  IADD3 R4, P0, R9, R2, RZ ;  /* 0x0000000209047210 */ /* 0x000fe20007f1e0ff */
[-C--:B------:R-:W-:Y:S01]  /*6bd0*/  FMUL R94, R94, R8.reuse ;  /* 0x000000085e5e7220 */ /* 0x080fe20000400000 */
[----:B------:R-:W-:Y:S01]  /*6be0*/  F2FP.BF16.F32.PACK_AB R89, RZ, R89 ;  /* 0x00000059ff59723e */ /* 0x000fe200000010ff */
[----:B------:R-:W-:Y:S01]  /*6bf0*/  FMUL R95, R95, R8 ;  /* 0x000000085f5f7220 */ /* 0x000fe20000400000 */
[----:B------:R-:W-:Y:S01]  /*6c00*/  F2FP.BF16.F32.PACK_AB R90, RZ, R90 ;  /* 0x0000005aff5a723e */ /* 0x000fe200000010ff */
[----:B------:R-:W-:Y:S01]  /*6c10*/  IMAD.X R5, R7, 0x1, R3, P0 ;  /* 0x0000000107057824 */ /* 0x000fe200000e0603 */
[C---:B------:R-:W-:Y:S01]  /*6c20*/  ISETP.GT.AND P5, PT, R0.reuse, 0x8, P2 ;  /* 0x000000080000780c */ /* 0x040fe200017a4270 */
[----:B------:R-:W-:Y:S01]  /*6c30*/  @P4 STG.E.U16 desc[UR12][R2.64+0x2], R89 ;  /* 0x0000025902004986 */ /* 0x000fe2000c10150c */
[----:B------:R-:W-:Y:S01]  /*6c40*/  ISETP.GT.AND P4, PT, R0, 0x1, P3 ;  /* 0x000000010000780c */ /* 0x000fe20001f84270 */
[-C--:B------:R-:W-:Y:S01]  /*6c50*/  FMUL R96, R96, R8.reuse ;  /* 0x0000000860607220 */ /* 0x080fe20000400000 */
[----:B------:R-:W-:Y:S01]  /*6c60*/  F2FP.BF16.F32.PACK_AB R91, RZ, R91 ;  /* 0x0000005bff5b723e */ /* 0x000fe200000010ff */
[----:B------:R-:W-:Y:S01]  /*6c70*/  @P1 STG.E.U16 desc[UR12][R4.64], R90 ;  /* 0x0000005a04001986 */ /* 0x000fe2000c10150c */
[----:B------:R-:W-:Y:S01]  /*6c80*/  ISETP.GT.AND P1, PT, R0, 0x9, P2 ;  /* 0x000000090000780c */ /* 0x000fe20001724270 */
[----:B------:R-:W-:Y:S01]  /*6c90*/  FMUL R97, R97, R8 ;  /* 0x0000000861617220 */ /* 0x000fe20000400000 */
[----:B------:R-:W-:Y:S01]  /*6ca0*/  F2FP.BF16.F32.PACK_AB R92, RZ, R92 ;  /* 0x0000005cff5c723e */ /* 0x000fe200000010ff */
[-C--:B------:R-:W-:Y:S01]  /*6cb0*/  FMUL R98, R98, R8.reuse ;  /* 0x0000000862627220 */ /* 0x080fe20000400000 */
[----:B------:R-:W-:Y:S01]  /*6cc0*/  F2FP.BF16.F32.PACK_AB R93, RZ, R93 ;  /* 0x0000005dff5d723e */ /* 0x000fe200000010ff */
[-C--:B------:R-:W-:Y:S01]  /*6cd0*/  FMUL R99, R99, R8.reuse ;  /* 0x0000000863637220 */ /* 0x080fe20000400000 */
[----:B------:R-:W-:Y:S01]  /*6ce0*/  ISETP.GT.AND P0, PT, R0, 0x8, P3 ;  /* 0x000000080000780c */ /* 0x000fe20001f04270 */
[----:B------:R-:W-:Y:S01]  /*6cf0*/  FMUL R100, R100, R8 ;  /* 0x0000000864647220 */ /* 0x000fe20000400000 */
[----:B------:R-:W-:Y:S01]  /*6d00*/  F2FP.BF16.F32.PACK_AB R94, RZ, R94 ;  /* 0x0000005eff5e723e */ /* 0x000fe200000010ff */
[----:B------:R-:W-:Y:S01]  /*6d10*/  @P4 STG.E.U16 desc[UR12][R4.64+0x2], R91 ;  /* 0x0000025b04004986 */ /* 0x000fe2000c10150c */
[----:B------:R-:W-:Y:S01]  /*6d20*/  F2FP.BF16.F32.PACK_AB R95, RZ, R95 ;  /* 0x0000005fff5f723e */ /* 0x000fe200000010ff */
[-C--:B------:R-:W-:Y:S01]  /*6d30*/  FMUL R101, R101, R8.reuse ;  /* 0x0000000865657220 */ /* 0x080fe20000400000 */
[C---:B------:R-:W-:Y:S01]  /*6d40*/  ISETP.GT.AND P4, PT, R0.reuse, 0x10, P2 ;  /* 0x000000100000780c */ /* 0x040fe20001784270 */
[----:B------:R-:W-:Y:S01]  /*6d50*/  @P5 STG.E.U16 desc[UR12][R2.64+0x10], R92 ;  /* 0x0000105c02005986 */ /* 0x000fe2000c10150c */
[----:B------:R-:W-:Y:S01]  /*6d60*/  ISETP.GT.AND P5, PT, R0, 0x10, P3 ;  /* 0x000000100000780c */ /* 0x000fe20001fa4270 */
[----:B------:R-:W-:Y:S01]  /*6d70*/  FMUL R102, R102, R8 ;  /* 0x0000000866667220 */ /* 0x000fe20000400000 */
[----:B------:R-:W-:Y:S01]  /*6d80*/  F2FP.BF16.F32.PACK_AB R96, RZ, R96 ;  /* 0x00000060ff60723e */ /* 0x000fe200000010ff */
[----:B------:R-:W-:Y:S01]  /*6d90*/  @P1 STG.E.U16 desc[UR12][R2.64+0x12], R93 ;  /* 0x0000125d02001986 */ /* 0x000fe2000c10150c */
[C---:B------:R-:W-:Y:S01]  /*6da0*/  ISETP.GT.AND P1, PT, R0.reuse, 0x9, P3 ;  /* 0x000000090000780c */ /* 0x040fe20001f24270 */
        /* <DEDUP_REMOVED lines=8> */
[----:B------:R-:W-:Y:S01]  /*6e30*/  FMUL R106, R106, R8 ;  /* 0x000000086a6a7220 */ /* 0x000fe20000400000 */
[----:B------:R-:W-:Y:S01]  /*6e40*/  F2FP.BF16.F32.PACK_AB R100, RZ, R100 ;  /* 0x00000064ff64723e */ /* 0x000fe200000010ff */
[-C--:B------:R-:W-:Y:S01]  /*6e50*/  FMUL R107, R107, R8.reuse ;  /* 0x000000086b6b7220 */ /* 0x080fe20000400000 */
[----:B------:R-:W-:Y:S01]  /*6e60*/  F2FP.BF16.F32.PACK_AB R101, RZ, R101 ;  /* 0x00000065ff65723e */ /* 0x000fe200000010ff */
        /* <DEDUP_REMOVED lines=21> */
[----:B------:R-:W-:Y:S01]  /*6fc0*/  ISETP.GT.AND P4, PT, R0, 0x21, P2 ;  /* 0x000000210000780c */ /* 0x000fe20001784270 */
[-C--:B------:R-:W-:Y:S01]  /*6fd0*/  FMUL R113, R113, R8.reuse ;  /* 0x0000000871717220 */ /* 0x080fe20000400000 */
[----:B------:R-:W-:Y:S01]  /*6fe0*/  F2FP.BF16.F32.PACK_AB R107, RZ, R107 ;  /* 0x0000006bff6b723e */ /* 0x000fe200000010ff */
        /* <DEDUP_REMOVED lines=102> */
[-C--:B------:R-:W-:Y:S01]  /*7650*/  FMUL R144, R144, R8.reuse ;  /* 0x0000000890907220 */ /* 0x080fe20000400000 */
[----:B------:R-:W-:Y:S01]  /*7660*/  ISETP.GT.AND P6, PT, R0, 0x68, P3 ;  /* 0x000000680000780c */ /* 0x000fe20001fc4270 */
[----:B------:R-:W-:Y:S01]  /*7670*/  FMUL R145, R145, R8 ;  /* 0x0000000891917220 */ /* 0x000fe20000400000 */
[----:B------:R-:W-:Y:S01]  /*7680*/  F2FP.BF16.F32.PACK_AB R138, RZ, R138 ;  /* 0x0000008aff8a723e */ /* 0x000fe200000010ff */
[-C--:B------:R-:W-:Y:S01]  /*7690*/  FMUL R146, R146, R8.reuse ;  /* 0x0000000892927220 */ /* 0x080fe20000400000 */
[----:B------:R-:W-:Y:S01]  /*76a0*/  F2FP.BF16.F32.PACK_AB R139, RZ, R139 ;  /* 0x0000008bff8b723e */ /* 0x000fe200000010ff */
[----:B------:R-:W-:Y:S01]  /*76b0*/  @P1 STG.E.U16 desc[UR12][R4.64+0x80], R122 ;  /* 0x0000807a04001986 */ /* 0x000fe2000c10150c */
[C---:B------:R-:W-:Y:S01]  /*76c0*/  ISETP.GT.AND P1, PT, R0.reuse, 0x48, P3 ;  /* 0x000000480000780c */ /* 0x040fe20001f24270 */
[----:B------:R-:W-:Y:S01]  /*76d0*/  FMUL R147, R147, R8 ;  /* 0x0000000893937220 */ /* 0x000fe20000400000 */
[----:B------:R-:W-:Y:S01]  /*76e0*/  F2FP.BF16.F32.PACK_AB R140, RZ, R140 ;  /* 0x0000008cff8c723e */ /* 0x000fe200000010ff */
[----:B------:R-:W-:Y:S01]  /*76f0*/  @P4 STG.E.U16 desc[UR12][R4.64+0x82], R123 ;  /* 0x0000827b04004986 */ /* 0x000fe2000c10150c */
[----:B------:R-:W-:Y:S01]  /*7700*/  ISETP.GT.AND P4, PT, R0, 0x49, P3 ;  /* 0x000000490000780c */ /* 0x000fe20001f84270 */
[----:B------:R-:W-:Y:S01]  /*7710*/  FMUL R148, R148, R8 ;  /* 0x0000000894947220 */ /* 0x000fe20000400000 */
[----:B------:R-:W-:Y:S01]  /*7720*/  F2FP.BF16.F32.PACK_AB R141, RZ, R141 ;  /* 0x0000008dff8d723e */ /* 0x000fe200000010ff */
[----:B------:R-:W-:Y:S01]  /*7730*/  @P0 STG.E.U16 desc[UR12][R2.64+0x90], R124 ;  /* 0x0000907c02000986 */ /* 0x000fe2000c10150c */
[----:B------:R-:W-:Y:S01]  /*7740*/  ISETP.GT.AND P0, PT, R0, 0x50, P3 ;  /* 0x000000500000780c */ /* 0x000fe20001f04270 */
[----:B------:R-:W-:Y:S01]  /*7750*/  IMAD.SHL.U32 R15, R16, 0x2, RZ ;  /* 0x00000002100f7824 */ /* 0x000fe200078e00ff */
        /* <DEDUP_REMOVED lines=26> */
[----:B------:R-:W-:Y:S01]  /*7900*/  SHF.L.U64.HI R13, R16, 0x1, R11 ;  /* 0x00000001100d7819 */ /* 0x000fe2000001020b */
[-C--:B------:R-:W-:Y:S01]  /*7910*/  FMUL R28, R28, R8.reuse ;  /* 0x000000081c1c7220 */ /* 0x080fe20000400000 */
[----:B------:R-:W-:Y:S01]  /*7920*/  F2FP.BF16.F32.PACK_AB R149, RZ, R149 ;  /* 0x00000095ff95723e */ /* 0x000fe200000010ff */
        /* <DEDUP_REMOVED lines=31> */
[----:B------:R-:W-:Y:S01]  /*7b20*/  ISETP.GT.AND P5, PT, R0, 0x69, P2 ;  /* 0x000000690000780c */ /* 0x000fe200017a4270 */
[-C--:B------:R-:W-:Y:S01]  /*7b30*/  FMUL R38, R38, R8.reuse ;  /* 0x0000000826267220 */ /* 0x080fe20000400000 */
[----:B------:R-:W-:Y:S01]  /*7b40*/  F2FP.BF16.F32.PACK_AB R31, RZ, R31 ;  /* 0x0000001fff1f723e */ /* 0x000fe200000010ff */
[----:B------:R-:W-:Y:S01]  /*7b50*/  @P1 STG.E.U16 desc[UR12][R4.64+0xc0], R138 ;  /* 0x0000c08a04001986 */ /* 0x000fe2000c10150c */
[C---:B------:R-:W-:Y:S01]  /*7b60*/  ISETP.GT.AND P1, PT, R10.reuse, 0x40, PT ;  /* 0x000000400a00780c */ /* 0x040fe20003f24270 */
[----:B------:R-:W-:Y:S01]  /*7b70*/  FMUL R39, R39, R8 ;  /* 0x0000000827277220 */ /* 0x000fe20000400000 */
[----:B------:R-:W-:Y:S01]  /*7b80*/  F2FP.BF16.F32.PACK_AB R32, RZ, R32 ;  /* 0x00000020ff20723e */ /* 0x000fe200000010ff */
[----:B------:R-:W-:Y:S01]  /*7b90*/  @P0 STG.E.U16 desc[UR12][R4.64+0xc2], R139 ;  /* 0x0000c28b04000986 */ /* 0x000fe2000c10150c */
[----:B------:R-:W-:Y:S01]  /*7ba0*/  ISETP.GT.AND P0, PT, R10, 0x48, PT ;  /* 0x000000480a00780c */ /* 0x000fe20003f04270 */
        /* <DEDUP_REMOVED lines=17> */
[C---:B------:R-:W-:Y:S01]  /*7cc0*/  ISETP.GT.AND P4, PT, R0.reuse, 0x78, P2 ;  /* 0x000000780000780c */ /* 0x040fe20001784270 */
[-C--:B------:R-:W-:Y:S01]  /*7cd0*/  FMUL R45, R45, R8.reuse ;  /* 0x000000082d2d7220 */ /* 0x080fe20000400000 */
[C---:B------:R-:W-:Y:S01]  /*7ce0*/  ISETP.GT.AND P2, PT, R0.reuse, 0x79, P2 ;  /* 0x000000790000780c */ /* 0x040fe20001744270 */
        /* <DEDUP_REMOVED lines=15> */
[----:B------:R-:W-:Y:S01]  /*7de0*/  IADD3 R10, P5, R15, R2, RZ ;  /* 0x000000020f0a7210 */ /* 0x000fe20007fbe0ff */
[----:B------:R-:W-:Y:S01]  /*7df0*/  FMUL R51, R51, R8 ;  /* 0x0000000833337220 */ /* 0x000fe20000400000 */
[----:B------:R-:W-:Y:S01]  /*7e00*/  F2FP.BF16.F32.PACK_AB R43, RZ, R43 ;  /* 0x0000002bff2b723e */ /* 0x000fe200000010ff */
[----:B------:R-:W-:Y:S01]  /*7e10*/  @P6 STG.E.U16 desc[UR12][R4.64+0xe2], R147 ;  /* 0x0000e29304006986 */ /* 0x000fe2000c10150c */
[----:B------:R-:W-:Y:S01]  /*7e20*/  F2FP.BF16.F32.PACK_AB R44, RZ, R44 ;  /* 0x0000002cff2c723e */ /* 0x000fe200000010ff */
[----:B------:R-:W-:Y:S01]  /*7e30*/  IMAD.X R11, R13, 0x1, R3, P5 ;  /* 0x000000010d0b7824 */ /* 0x000fe200028e0603 */
[----:B------:R-:W-:Y:S01]  /*7e40*/  IADD3 R12, P5, P6, R9, R2, R15 ;  /* 0x00000002090c7210 */ /* 0x000fe20007ebe00f */
[----:B------:R-:W-:Y:S01]  /*7e50*/  @P4 STG.E.U16 desc[UR12][R2.64+0xf0], R148 ;  /* 0x0000f09402004986 */ /* 0x000fe2000c10150c */
[----:B------:R-:W-:Y:S01]  /*7e60*/  ISETP.GT.AND P4, PT, R0, 0x78, P3 ;  /* 0x000000780000780c */ /* 0x000fe20001f84270 */
[-C--:B------:R-:W-:Y:S01]  /*7e70*/  FMUL R52, R52, R8.reuse ;  /* 0x0000000834347220 */ /* 0x080fe20000400000 */
[C---:B------:R-:W-:Y:S01]  /*7e80*/  ISETP.GT.AND P3, PT, R0.reuse, 0x79, P3 ;  /* 0x000000790000780c */ /* 0x040fe20001f64270 */
[----:B------:R0:W-:Y:S01]  /*7e90*/  @P2 STG.E.U16 desc[UR12][R2.64+0xf2], R149 ;  /* 0x0000f29502002986 */ /* 0x0001e2000c10150c */
[----:B------:R-:W-:Y:S01]  /*7ea0*/  IADD3.X R13, R7, R3, R13, P5, P6 ;  /* 0x00000003070d7210 */ /* 0x000fe20002fec40d */
[-C--:B------:R-:W-:Y:S01]  /*7eb0*/  FMUL R53, R53, R8.reuse ;  /* 0x0000000835357220 */ /* 0x080fe20000400000 */
[----:B------:R-:W-:Y:S01]  /*7ec0*/  ISETP.GT.AND P5, PT, R0, 0x1, P1 ;  /* 0x000000010000780c */ /* 0x000fe20000fa4270 */
[-C--:B------:R-:W-:Y:S01]  /*7ed0*/  FMUL R54, R54, R8.reuse ;  /* 0x0000000836367220 */ /* 0x080fe20000400000 */
[----:B------:R-:W-:Y:S01]  /*7ee0*/  ISETP.GT.AND P2, PT, R0, RZ, P0 ;  /* 0x000000ff0000720c */ /* 0x000fe20000744270 */
[-C--:B------:R-:W-:Y:S01]  /*7ef0*/  FMUL R55, R55, R8.reuse ;  /* 0x0000000837377220 */ /* 0x080fe20000400000 */
[----:B------:R-:W-:Y:S01]  /*7f00*/  F2FP.BF16.F32.PACK_AB R45, RZ, R45 ;  /* 0x0000002dff2d723e */ /* 0x000fe200000010ff */
[----:B------:R-:W-:Y:S01]  /*7f10*/  FMUL R56, R56, R8 ;  /* 0x0000000838387220 */ /* 0x000fe20000400000 */
[----:B------:R-:W-:Y:S01]  /*7f20*/  F2FP.BF16.F32.PACK_AB R46, RZ, R46 ;  /* 0x0000002eff2e723e */ /* 0x000fe200000010ff */
[----:B------:R-:W-:Y:S01]  /*7f30*/  FMUL R57, R57, R8 ;  /* 0x0000000839397220 */ /* 0x000fe20000400000 */
[----:B------:R-:W-:Y:S01]  /*7f40*/  F2FP.BF16.F32.PACK_AB R47, RZ, R47 ;  /* 0x0000002fff2f723e */ /* 0x000fe200000010ff */
[----:B0-----:R-:W-:Y:S01]  /*7f50*/  @P4 IMAD.MOV.U32 R2, RZ, RZ, R4 ;  /* 0x000000ffff024224 */ /* 0x001fe200078e0004 */
[----:B------:R-:W-:Y:S01]  /*7f60*/  F2FP.BF16.F32.PACK_AB R48, RZ, R48 ;  /* 0x00000030ff30723e */ /* 0x000fe200000010ff */
[----:B------:R-:W-:Y:S01]  /*7f70*/  @P4 IMAD.MOV.U32 R3, RZ, RZ, R5 ;  /* 0x000000ffff034224 */ /* 0x000fe200078e0005 */
[----:B------:R-:W-:Y:S01]  /*7f80*/  F2FP.BF16.F32.PACK_AB R49, RZ, R49 ;  /* 0x00000031ff31723e */ /* 0x000fe200000010ff */
[----:B------:R-:W-:Y:S01]  /*7f90*/  FMUL R58, R58, R8 ;  /* 0x000000083a3a7220 */ /* 0x000fe20000400000 */
[----:B------:R-:W-:Y:S01]  /*7fa0*/  F2FP.BF16.F32.PACK_AB R50, RZ, R50 ;  /* 0x00000032ff32723e */ /* 0x000fe200000010ff */
[-C--:B------:R-:W-:Y:S01]  /*7fb0*/  FMUL R59, R59, R8.reuse ;  /* 0x000000083b3b7220 */ /* 0x080fe20000400000 */
[----:B------:R0:W-:Y:S01]  /*7fc0*/  @P4 STG.E.U16 desc[UR12][R2.64+0xf0], R150 ;  /* 0x0000f09602004986 */ /* 0x0001e2000c10150c */
[----:B------:R-:W-:Y:S01]  /*7fd0*/  ISETP.GT.AND P4, PT, R0, RZ, P1 ;  /* 0x000000ff0000720c */ /* 0x000fe20000f84270 */
[-C--:B------:R-:W-:Y:S01]  /*7fe0*/  FMUL R60, R60, R8.reuse ;  /* 0x000000083c3c7220 */ /* 0x080fe20000400000 */
[----:B------:R-:W-:Y:S01]  /*7ff0*/  F2FP.BF16.F32.PACK_AB R51, RZ, R51 ;  /* 0x00000033ff33723e */ /* 0x000fe200000010ff */
[----:B------:R-:W-:Y:S01]  /*8000*/  @P3 STG.E.U16 desc[UR12][R4.64+0xf2], R151 ;  /* 0x0000f29704003986 */ /* 0x000fe2000c10150c */
[----:B------:R-:W-:Y:S01]  /*8010*/  IADD3 R6, P3, R10, R9, RZ ;  /* 0x000000090a067210 */ /* 0x000fe20007f7e0ff */
[----:B------:R-:W-:Y:S01]  /*8020*/  FMUL R61, R61, R8 ;  /* 0x000000083d3d7220 */ /* 0x000fe20000400000 */
[----:B------:R-:W-:Y:S01]  /*8030*/  F2FP.BF16.F32.PACK_AB R52, RZ, R52 ;  /* 0x00000034ff34723e */ /* 0x000fe200000010ff */
[----:B------:R-:W-:Y:S01]  /*8040*/  @P5 STG.E.U16 desc[UR12][R10.64+0x2], R25 ;  /* 0x000002190a005986 */ /* 0x000fe2000c10150c */
[C---:B------:R-:W-:Y:S01]  /*8050*/  ISETP.GT.AND P5, PT, R0.reuse, 0x9, P1 ;  /* 0x000000090000780c */ /* 0x040fe20000fa4270 */
[----:B------:R-:W-:Y:S01]  /*8060*/  IMAD.X R7, R11, 0x1, R7, P3 ;  /* 0x000000010b077824 */ /* 0x000fe200018e0607 */
        /* <DEDUP_REMOVED lines=13> */
[----:B0-----:R-:W-:Y:S01]  /*8140*/  @P3 IMAD.MOV.U32 R2, RZ, RZ, R6 ;  /* 0x000000ffff023224 */ /* 0x001fe200078e0006 */
[----:B------:R-:W-:Y:S01]  /*8150*/  F2FP.BF16.F32.PACK_AB R57, RZ, R57 ;  /* 0x00000039ff39723e */ /* 0x000fe200000010ff */
[----:B------:R-:W-:Y:S01]  /*8160*/  @P3 IMAD.MOV.U32 R3, RZ, RZ, R7 ;  /* 0x000000ffff033224 */ /* 0x000fe200078e0007 */
[----:B------:R-:W-:Y:S01]  /*8170*/  F2FP.BF16.F32.PACK_AB R58, RZ, R58 ;  /* 0x0000003aff3a723e */ /* 0x000fe200000010ff */
[-C--:B------:R-:W-:Y:S01]  /*8180*/  FMUL R66, R66, R8.reuse ;  /* 0x0000000842427220 */ /* 0x080fe20000400000 */
[----:B------:R-:W-:Y:S01]  /*8190*/  F2FP.BF16.F32.PACK_AB R59, RZ, R59 ;  /* 0x0000003bff3b723e */ /* 0x000fe200000010ff */
[-C--:B------:R-:W-:Y:S01]  /*81a0*/  FMUL R67, R67, R8.reuse ;  /* 0x0000000843437220 */ /* 0x080fe20000400000 */
[----:B------:R0:W-:Y:S01]  /*81b0*/  @P3 STG.E.U16 desc[UR12][R2.64+0x2], R27 ;  /* 0x0000021b02003986 */ /* 0x0001e2000c10150c */
        /* <DEDUP_REMOVED lines=21> */
[----:B------:R-:W-:Y:S01]  /*8310*/  FMUL R73, R73, R8 ;  /* 0x0000000849497220 */ /* 0x000fe20000400000 */
[----:B------:R-:W-:Y:S01]  /*8320*/  F2FP.BF16.F32.PACK_AB R65, RZ, R65 ;  /* 0x00000041ff41723e */ /* 0x000fe200000010ff */
[----:B------:R-:W-:Y:S01]  /*8330*/  @P5 STG.E.U16 desc[UR12][R10.64+0x22], R33 ;  /* 0x000022210a005986 */ /* 0x000fe2000c10150c */
[----:B------:R-:W-:Y:S01]  /*8340*/  ISETP.GT.AND P5, PT, R0, 0x19, P1 ;  /* 0x000000190000780c */ /* 0x000fe20000fa4270 */
[--C-:B0-----:R-:W-:Y:S01]  /*8350*/  @P2 IMAD.MOV.U32 R2, RZ, RZ, R12.reuse ;  /* 0x000000ffff022224 */ /* 0x101fe200078e000c */
[----:B------:R-:W-:Y:S01]  /*8360*/  F2FP.BF16.F32.PACK_AB R66, RZ, R66 ;  /* 0x00000042ff42723e */ /* 0x000fe200000010ff */
[--C-:B------:R-:W-:Y:S01]  /*8370*/  @P2 IMAD.MOV.U32 R3, RZ, RZ, R13.reuse ;  /* 0x000000ffff032224 */ /* 0x100fe200078e000d */
[----:B------:R-:W-:Y:S01]  /*8380*/  F2FP.BF16.F32.PACK_AB R67, RZ, R67 ;  /* 0x00000043ff43723e */ /* 0x000fe200000010ff */
[----:B------:R-:W-:Y:S01]  /*8390*/  FMUL R74, R74, R8 ;  /* 0x000000084a4a7220 */ /* 0x000fe20000400000 */
[----:B------:R-:W-:Y:S01]  /*83a0*/  F2FP.BF16.F32.PACK_AB R68, RZ, R68 ;  /* 0x00000044ff44723e */ /* 0x000fe200000010ff */
[-C--:B------:R-:W-:Y:S01]  /*83b0*/  FMUL R75, R75, R8.reuse ;  /* 0x000000084b4b7220 */ /* 0x080fe20000400000 */
[----:B------:R0:W-:Y:S01]  /*83c0*/  @P2 STG.E.U16 desc[UR12][R2.64+0x20], R34 ;  /* 0x0000202202002986 */ /* 0x0001e2000c10150c */
        /* <DEDUP_REMOVED lines=9> */
[----:B------:R-:W-:Y:S01]  /*8460*/  FMUL R80, R80, R8 ;  /* 0x0000000850507220 */ /* 0x000fe20000400000 */
[----:B------:R-:W-:Y:S01]  /*8470*/  F2FP.BF16.F32.PACK_AB R73, RZ, R73 ;  /* 0x00000049ff49723e */ /* 0x000fe200000010ff */
[--C-:B0-----:R-:W-:Y:S01]  /*8480*/  @P3 IMAD.MOV.U32 R2, RZ, RZ, R12.reuse ;  /* 0x000000ffff023224 */ /* 0x101fe200078e000c */
[----:B------:R-:W-:Y:S01]  /*8490*/  F2FP.BF16.F32.PACK_AB R74, RZ, R74 ;  /* 0x0000004aff4a723e */ /* 0x000fe200000010ff */
[--C-:B------:R-:W-:Y:S01]  /*84a0*/  @P3 IMAD.MOV.U32 R3, RZ, RZ, R13.reuse ;  /* 0x000000ffff033224 */ /* 0x100fe200078e000d */
[----:B------:R-:W-:Y:S01]  /*84b0*/  ISETP.GT.AND P6, PT, R0, 0x68, P0 ;  /* 0x000000680000780c */ /* 0x000fe200007c4270 */
[-C--:B------:R-:W-:Y:S01]  /*84c0*/  FMUL R81, R81, R8.reuse ;  /* 0x0000000851517220 */ /* 0x080fe20000400000 */
[----:B------:R-:W-:Y:S01]  /*84d0*/  F2FP.BF16.F32.PACK_AB R75, RZ, R75 ;  /* 0x0000004bff4b723e */ /* 0x000fe200000010ff */
[-C--:B------:R-:W-:Y:S01]  /*84e0*/  FMUL R82, R82, R8.reuse ;  /* 0x0000000852527220 */ /* 0x080fe20000400000 */
[----:B------:R0:W-:Y:S01]  /*84f0*/  @P3 STG.E.U16 desc[UR12][R2.64+0x22], R35 ;  /* 0x0000222302003986 */ /* 0x0001e2000c10150c */
        /* <DEDUP_REMOVED lines=17> */
[----:B------:R-:W-:Y:S01]  /*8610*/  FMUL R8, R87, R8 ;  /* 0x0000000857087220 */ /* 0x000fe20000400000 */
[----:B------:R0:W-:Y:S01]  /*8620*/  @P2 STG.E.U16 desc[UR12][R2.64+0x30], R38 ;  /* 0x0000302602002986 */ /* 0x0001e2000c10150c */
[----:B------:R-:W-:-:S02]  /*8630*/  ISETP.GT.AND P2, PT, R0, 0x20, P0 ;  /* 0x000000200000780c */ /* 0x000fc40000744270 */
[----:B------:R-:W-:Y:S02]  /*8640*/  F2FP.BF16.F32.PACK_AB R82, RZ, R82 ;  /* 0x00000052ff52723e */ /* 0x000fe400000010ff */
[----:B------:R-:W-:Y:S02]  /*8650*/  F2FP.BF16.F32.PACK_AB R83, RZ, R83 ;  /* 0x00000053ff53723e */ /* 0x000fe400000010ff */
[----:B------:R-:W-:Y:S02]  /*8660*/  F2FP.BF16.F32.PACK_AB R84, RZ, R84 ;  /* 0x00000054ff54723e */ /* 0x000fe400000010ff */
[----:B------:R-:W-:Y:S02]  /*8670*/  F2FP.BF16.F32.PACK_AB R85, RZ, R85 ;  /* 0x00000055ff55723e */ /* 0x000fe400000010ff */
[----:B------:R-:W-:Y:S01]  /*8680*/  F2FP.BF16.F32.PACK_AB R86, RZ, R86 ;  /* 0x00000056ff56723e */ /* 0x000fe200000010ff */
[----:B0-----:R-:W-:Y:S02]  /*8690*/  @P3 IMAD.MOV.U32 R2, RZ, RZ, R12 ;  /* 0x000000ffff023224 */ /* 0x001fe400078e000c */
[----:B------:R-:W-:-:S05]  /*86a0*/  @P3 IMAD.MOV.U32 R3, RZ, RZ, R13 ;  /* 0x000000ffff033224 */ /* 0x000fca00078e000d */
[----:B------:R0:W-:Y:S01]  /*86b0*/  @P3 STG.E.U16 desc[UR12][R2.64+0x32], R39 ;  /* 0x0000322702003986 */ /* 0x0001e2000c10150c */
[----:B------:R-:W-:-:S03]  /*86c0*/  ISETP.GT.AND P3, PT, R0, 0x21, P0 ;  /* 0x000000210000780c */ /* 0x000fc60000764270 */
[----:B------:R-:W-:Y:S01]  /*86d0*/  @P4 STG.E.U16 desc[UR12][R10.64+0x40], R40 ;  /* 0x000040280a004986 */ /* 0x000fe2000c10150c */
[----:B------:R-:W-:-:S03]  /*86e0*/  ISETP.GT.AND P4, PT, R0, 0x28, P1 ;  /* 0x000000280000780c */ /* 0x000fc60000f84270 */
[----:B------:R-:W-:Y:S01]  /*86f0*/  @P5 STG.E.U16 desc[UR12][R10.64+0x42], R41 ;  /* 0x000042290a005986 */ /* 0x000fe2000c10150c */
[----:B------:R-:W-:Y:S01]  /*8700*/  ISETP.GT.AND P5, PT, R0, 0x29, P1 ;  /* 0x000000290000780c */ /* 0x000fe20000fa4270 */
[----:B0-----:R-:W-:Y:S02]  /*8710*/  @P2 IMAD.MOV.U32 R2, RZ, RZ, R12 ;  /* 0x000000ffff022224 */ /* 0x001fe400078e000c */
[----:B------:R-:W-:-:S05]  /*8720*/  @P2 IMAD.MOV.U32 R3, RZ, RZ, R13 ;  /* 0x000000ffff032224 */ /* 0x000fca00078e000d */
[----:B------:R0:W-:Y:S01]  /*8730*/  @P2 STG.E.U16 desc[UR12][R2.64+0x40], R42 ;  /* 0x0000402a02002986 */ /* 0x0001e2000c10150c */
[----:B------:R-:W-:Y:S01]  /*8740*/  ISETP.GT.AND P2, PT, R0, 0x28, P0 ;  /* 0x000000280000780c */ /* 0x000fe20000744270 */
        /* <DEDUP_REMOVED lines=111> */
[C---:B------:R-:W-:Y:S02]  /*8e40*/  ISETP.GT.AND P3, PT, R0.reuse, 0x78, P1 ;  /* 0x000000780000780c */ /* 0x040fe40000f64270 */
[C---:B------:R-:W-:Y:S01]  /*8e50*/  ISETP.GT.AND P1, PT, R0.reuse, 0x79, P1 ;  /* 0x000000790000780c */ /* 0x040fe20000f24270 */
[----:B------:R-:W-:Y:S01]  /*8e60*/  @P4 STG.E.U16 desc[UR12][R10.64+0xe0], R80 ;  /* 0x0000e0500a004986 */ /* 0x000fe2000c10150c */
[C---:B------:R-:W-:Y:S02]  /*8e70*/  ISETP.GT.AND P4, PT, R0.reuse, 0x71, P0 ;  /* 0x000000710000780c */ /* 0x040fe40000784270 */
[----:B------:R-:W-:Y:S01]  /*8e80*/  ISETP.GT.AND P0, PT, R0, 0x79, P0 ;  /* 0x000000790000780c */ /* 0x000fe20000704270 */
[----:B------:R-:W-:Y:S01]  /*8e90*/  @P2 STG.E.U16 desc[UR12][R10.64+0xe2], R81 ;  /* 0x0000e2510a002986 */ /* 0x000fe2000c10150c */
[----:B0-----:R-:W-:Y:S02]  /*8ea0*/  @P5 IMAD.MOV.U32 R2, RZ, RZ, R12 ;  /* 0x000000ffff025224 */ /* 0x001fe400078e000c */
[----:B------:R-:W-:-:S05]  /*8eb0*/  @P5 IMAD.MOV.U32 R3, RZ, RZ, R13 ;  /* 0x000000ffff035224 */ /* 0x000fca00078e000d */
[----:B------:R0:W-:Y:S02]  /*8ec0*/  @P5 STG.E.U16 desc[UR12][R2.64+0xe0], R82 ;  /* 0x0000e05202005986 */ /* 0x0001e4000c10150c */
[----:B0-----:R-:W-:Y:S02]  /*8ed0*/  @P4 IMAD.MOV.U32 R2, RZ, RZ, R12 ;  /* 0x000000ffff024224 */ /* 0x001fe400078e000c */
[----:B------:R-:W-:-:S05]  /*8ee0*/  @P4 IMAD.MOV.U32 R3, RZ, RZ, R13 ;  /* 0x000000ffff034224 */ /* 0x000fca00078e000d */
[----:B------:R0:W-:Y:S04]  /*8ef0*/  @P4 STG.E.U16 desc[UR12][R2.64+0xe2], R83 ;  /* 0x0000e25302004986 */ /* 0x0001e8000c10150c */
[----:B------:R1:W-:Y:S04]  /*8f00*/  @P3 STG.E.U16 desc[UR12][R10.64+0xf0], R84 ;  /* 0x0000f0540a003986 */ /* 0x0003e8000c10150c */
[----:B------:R1:W-:Y:S01]  /*8f10*/  @P1 STG.E.U16 desc[UR12][R10.64+0xf2], R85 ;  /* 0x0000f2550a001986 */ /* 0x0003e2000c10150c */
[----:B0-----:R-:W-:Y:S02]  /*8f20*/  @P6 IMAD.MOV.U32 R2, RZ, RZ, R12 ;  /* 0x000000ffff026224 */ /* 0x001fe400078e000c */
[----:B------:R-:W-:-:S05]  /*8f30*/  @P6 IMAD.MOV.U32 R3, RZ, RZ, R13 ;  /* 0x000000ffff036224 */ /* 0x000fca00078e000d */
[----:B------:R1:W-:Y:S01]  /*8f40*/  @P6 STG.E.U16 desc[UR12][R2.64+0xf0], R86 ;  /* 0x0000f05602006986 */ /* 0x0003e2000c10150c */
[----:B------:R-:W-:Y:S05]  /*8f50*/  @!P0 EXIT ;  /* 0x000000000000894d */ /* 0x000fea0003800000 */
[----:B------:R-:W-:-:S05]  /*8f60*/  F2FP.BF16.F32.PACK_AB R8, RZ, R8 ;  /* 0x00000008ff08723e */ /* 0x000fca00000010ff */
[----:B------:R-:W-:Y:S01]  /*8f70*/  STG.E.U16 desc[UR12][R12.64+0xf2], R8 ;  /* 0x0000f2080c007986 */ /* 0x000fe2000c10150c */
[----:B------:R-:W-:Y:S05]  /*8f80*/  EXIT ;  /* 0x000000000000794d */ /* 0x000fea0003800000 */
.L_x_10:
[----:B------:R-:W-:-:S13]  /*8f90*/  ISETP.NE.AND P0, PT, R4, RZ, PT ;  /* 0x000000ff0400720c */ /* 0x000fda0003f05270 */
[----:B------:R-:W-:Y:S05]  /*8fa0*/  @P0 EXIT ;  /* 0x000000000000094d */ /* 0x000fea0003800000 */
[----:B------:R-:W-:Y:S01]  /*8fb0*/  ELECT P0, URZ, PT ;  /* 0x00000000003f782f */ /* 0x000fe20003800000 */
[----:B------:R-:W-:-:S12]  /*8fc0*/  BSSY B0, `(.L_x_273) ;  /* 0x0000083000007945 */ /* 0x000fd80003800000 */
[----:B------:R-:W-:Y:S05]  /*8fd0*/  @!P0 BRA `(.L_x_274) ;  /* 0x0000000800048947 */ /* 0x000fea0003800000 */
[----:B------:R-:W-:Y:S02]  /*8fe0*/  ISETP.GE.AND P0, PT, R2, 0x1, PT ;  /* 0x000000010200780c */ /* 0x000fe40003f06270 */
[----:B------:R-:W-:-:S04]  /*8ff0*/  SHF.R.S32.HI R3, RZ, 0x1f, R6 ;  /* 0x0000001fff037819 */ /* 0x000fc80000011406 */
[----:B------:R-:W-:-:S07]  /*9000*/  LEA.HI R4, R3, R6, RZ, 0x7 ;  /* 0x0000000603047211 */ /* 0x000fce00078f38ff */
[----:B------:R-:W-:Y:S05]  /*9010*/  @!P0 BRA `(.L_x_274) ;  /* 0x0000000400f48947 */ /* 0x000fea0003800000 */
[----:B------:R-:W2:Y:S01]  /*9020*/  S2R R3, SR_CTAID.X ;  /* 0x0000000000037919 */ /* 0x000ea20000002500 */
[----:B------:R-:W-:Y:S01]  /*9030*/  LOP3.LUT R5, R4, 0xffffff80, RZ, 0xc0, !PT ;  /* 0xffffff8004057812 */ /* 0x000fe200078ec0ff */
[----:B------:R-:W-:Y:S01]  /*9040*/  ULDC UR4, c[0x0][0x384] ;  /* 0x0000e10000047ab9 */ /* 0x000fe20000000800 */
[C---:B------:R-:W-:Y:S01]  /*9050*/  LOP3.LUT P0, RZ, R6.reuse, 0x1f, RZ, 0xc0, !PT ;  /* 0x0000001f06ff7812 */ /* 0x040fe2000780c0ff */
[----:B------:R-:W3:Y:S01]  /*9060*/  S2R R10, SR_CTAID.Y ;  /* 0x00000000000a7919 */ /* 0x000ee20000002600 */
[----:B------:R-:W-:Y:S01]  /*9070*/  ULDC UR5, c[0x0][0x388] ;  /* 0x0000e20000057ab9 */ /* 0x000fe20000000800 */
[----:B------:R-:W-:Y:S01]  /*9080*/  IMAD.IADD R5, R6, 0x1, -R5 ;  /* 0x0000000106057824 */ /* 0x000fe200078e0a05 */
[----:B------:R-:W-:Y:S01]  /*9090*/  LOP3.LUT R18, R0, 0x2, RZ, 0xfc, !PT ;  /* 0x0000000200127812 */ /* 0x000fe200078efcff */
[----:B------:R-:W-:Y:S01]  /*90a0*/  VIADD R22, R2, 0x1 ;  /* 0x0000000102167836 */ /* 0x000fe20000000000 */
[----:B------:R-:W-:Y:S01]  /*90b0*/  CS2R R6, SRZ ;  /* 0x0000000000067805 */ /* 0x000fe2000001ff00 */
[----:B------:R-:W-:Y:S01]  /*90c0*/  IMAD.MOV.U32 R4, RZ, RZ, RZ ;  /* 0x000000ffff047224 */ /* 0x000fe200078e00ff */
[----:B------:R-:W-:-:S02]  /*90d0*/  ISETP.NE.AND P1, PT, R5, RZ, PT ;  /* 0x000000ff0500720c */ /* 0x000fc40003f25270 */
[----:B01---5:R-:W-:Y:S02]  /*90e0*/  CS2R R8, SRZ ;  /* 0x0000000000087805 */ /* 0x023fe4000001ff00 */
[----:B------:R-:W-:Y:S01]  /*90f0*/  ISETP.NE.OR P0, PT, R5, RZ, !P0 ;  /* 0x000000ff0500720c */ /* 0x000fe20004705670 */
[----:B------:R-:W-:Y:S02]  /*9100*/  IMAD.MOV.U32 R5, RZ, RZ, 0x1 ;  /* 0x00000001ff057424 */ /* 0x000fe400078e00ff */
[----:B--2---:R-:W-:-:S04]  /*9110*/  IMAD.SHL.U32 R19, R3, 0x80, RZ ;  /* 0x0000008003137824 */ /* 0x004fc800078e00ff */
[----:B------:R-:W-:-:S04]  /*9120*/  IMAD.HI.U32 R3, R19, UR4, RZ ;  /* 0x0000000413037c27 */ /* 0x000fc8000f8e00ff */
[----:B---3--:R-:W-:Y:S01]  /*9130*/  IMAD.SHL.U32 R16, R10, 0x80, RZ ;  /* 0x000000800a107824 */ /* 0x008fe200078e00ff */
[----:B------:R-:W-:-:S07]  /*9140*/  SHF.R.U32.HI R3, RZ, UR5, R3 ;  /* 0x00000005ff037c19 */ /* 0x000fce0008011603 */
.L_x_278:
[----:B------:R-:W0:Y:S01]  /*9150*/  S2R R11, SR_CgaCtaId ;  /* 0x00000000000b7919 */ /* 0x000e220000008800 */
[----:B------:R-:W-:-:S04]  /*9160*/  MOV R10, 0x400 ;  /* 0x00000400000a7802 */ /* 0x000fc80000000f00 */
[----:B0-----:R-:W-:Y:S02]  /*9170*/  LEA R21, R11, R10, 0x18 ;  /* 0x0000000a0b157211 */ /* 0x001fe400078ec0ff */
[----:B------:R-:W-:-:S03]  /*9180*/  SHF.L.U32 R10, R5, 0x1f, RZ ;  /* 0x0000001f050a7819 */ /* 0x000fc600000006ff */
[----:B------:R-:W-:-:S07]  /*9190*/  IMAD R17, R4, 0x8, R21 ;  /* 0x0000000804117824 */ /* 0x000fce00078e0215 */
.L_x_275:
[----:B0-----:R0:W1:Y:S02]  /*91a0*/  SYNCS.PHASECHK.TRANS64.TRYWAIT P2, [R17+URZ+0x38070], R10 ;  /* 0x0380700a110075a7 */ /* 0x001064000804017f */
[----:B-1----:R-:W-:Y:S05]  /*91b0*/  @!P2 NANOSLEEP.SYNCS 0x989680 ;  /* 0x009896800000a95d */ /* 0x002fea0003900000 */
[----:B------:R-:W1:Y:S02]  /*91c0*/  @!P2 SYNCS.PHASECHK.TRANS64 P2, [R17+URZ+0x38070], R10 ;  /* 0x0380700a1100a5a7 */ /* 0x000e64000804007f */
[----:B-1----:R-:W-:Y:S05]  /*91d0*/  @!P2 BRA `(.L_x_275) ;  /* 0xfffffffc00f0a947 */ /* 0x002fea000383ffff */
[----:B0-----:R-:W0:Y:S02]  /*91e0*/  @!P1 LDC R10, c[0x0][0x580] ;  /* 0x00016000ff0a9b82 */ /* 0x001e240000000800 */
[----:B0-----:R0:W-:Y:S02]  /*91f0*/  @!P1 SYNCS.ARRIVE.TRANS64 RZ, [R17+URZ+0x38000], R10 ;  /* 0x0380000a11ff99a7 */ /* 0x0011e4000800003f */
[----:B0-----:R-:W-:-:S04]  /*9200*/  PRMT R10, R18, 0x9910, RZ ;  /* 0x00009910120a7816 */ /* 0x001fc800000000ff */
[----:B------:R-:W-:-:S13]  /*9210*/  ISETP.NE.AND P2, PT, R10, 0x2, PT ;  /* 0x000000020a00780c */ /* 0x000fda0003f45270 */
[----:B------:R-:W-:Y:S05]  /*9220*/  @P2 BRA `(.L_x_276) ;  /* 0x0000000000042947 */ /* 0x000fea0003800000 */
[----:B------:R-:W-:Y:S01]  /*9230*/  BPT.TRAP 0x1 ;  /* 0x000000040000795c */ /* 0x000fe20000300000 */
.L_x_276:
[----:B------:R-:W-:Y:S05]  /*9240*/  @P0 BRA `(.L_x_277) ;  /* 0x0000000000040947 */ /* 0x000fea0003800000 */
[----:B------:R-:W-:Y:S01]  /*9250*/  BPT.TRAP 0x1 ;  /* 0x000000040000795c */ /* 0x000fe20000300000 */
.L_x_277:
[----:B------:R-:W0:Y:S01]  /*9260*/  LDC R12, c[0x0][0x380] ;  /* 0x0000e000ff0c7b82 */ /* 0x000e220000000800 */
[----:B------:R-:W-:Y:S01]  /*9270*/  R2UR UR4, R3 ;  /* 0x00000000030472ca */ /* 0x000fe200000e0000 */
[----:B------:R-:W-:Y:S01]  /*9280*/  ULDC UR14, c[0x0][0x38c] ;  /* 0x0000e300000e7ab9 */ /* 0x000fe20000000800 */
[----:B------:R-:W-:Y:S01]  /*9290*/  R2UR UR13, R19 ;  /* 0x00000000130d72ca */ /* 0x000fe200000e0000 */
[----:B------:R-:W-:Y:S01]  /*92a0*/  UISETP.NE.AND UP0, UPT, UR14, 0x1, UPT ;  /* 0x000000010e00788c */ /* 0x000fe2000bf05270 */
[----:B------:R-:W-:Y:S01]  /*92b0*/  R2UR UR10, R21 ;  /* 0x00000000150a72ca */ /* 0x000fe200000e0000 */
[----:B------:R-:W-:Y:S01]  /*92c0*/  ULDC UR23, c[0x0][0x398] ;  /* 0x0000e60000177ab9 */ /* 0x000fe20000000800 */
[----:B------:R-:W-:Y:S01]  /*92d0*/  R2UR UR16, R4 ;  /* 0x00000000041072ca */ /* 0x000fe200000e0000 */
[----:B------:R-:W1:Y:S01]  /*92e0*/  LDC.64 R10, c[0x0][0x3f8] ;  /* 0x0000fe00ff0a7b82 */ /* 0x000e620000000a00 */
[----:B------:R-:W-:Y:S01]  /*92f0*/  R2UR UR18, R8 ;  /* 0x00000000081272ca */ /* 0x000fe200000e0000 */
[----:B------:R-:W-:Y:S01]  /*9300*/  ULDC UR12, c[0x0][0x3ec] ;  /* 0x0000fb00000c7ab9 */ /* 0x000fe20000000800 */
[----:B------:R-:W-:Y:S01]  /*9310*/  R2UR UR17, R17 ;  /* 0x00000000111172ca */ /* 0x000fe200000e0000 */
[----:B------:R-:W-:Y:S01]  /*9320*/  VIADD R22, R22, 0xffffffff ;  /* 0xffffffff16167836 */ /* 0x000fe20000000000 */
[----:B------:R-:W-:Y:S01]  /*9330*/  ULDC.64 UR26, c[0x0][0x198] ;  /* 0x00006600001a7ab9 */ /* 0x000fe20000000a00 */
[----:B------:R-:W-:Y:S01]  /*9340*/  ULDC.64 UR20, c[0x0][0x3f0] ;  /* 0x0000fc0000147ab9 */ /* 0x000fe20000000a00 */
[----:B------:R-:W-:Y:S01]  /*9350*/  @UP0 ULDC.64 UR8, c[0x0][0x390] ;  /* 0x0000e40000080ab9 */ /* 0x000fe20000000a00 */
[----:B------:R-:W1:Y:S01]  /*9360*/  LDC.64 R14, c[0x0][0x3d0] ;  /* 0x0000f400ff0e7b82 */ /* 0x000e620000000a00 */
[----:B------:R-:W-:Y:S01]  /*9370*/  ISETP.GT.AND P6, PT, R22, 0x1, PT ;  /* 0x000000011600780c */ /* 0x000fe20003fc4270 */
[----:B------:R-:W-:Y:S01]  /*9380*/  VIADD R4, R4, 0x1 ;  /* 0x0000000104047836 */ /* 0x000fe20000000000 */
[----:B------:R-:W-:Y:S01]  /*9390*/  UMOV UR24, 0x0 ;  /* 0x0000000000187882 */ /* 0x000fe20000000000 */
[----:B------:R-:W-:-:S02]  /*93a0*/  ULEA UR16, UR16, UR10, 0xd ;  /* 0x0000000a10107291 */ /* 0x000fc4000f8e683f */
[----:B------:R-:W-:Y:S01]  /*93b0*/  USHF.L.U32 UR18, UR18, 0x5, URZ ;  /* 0x0000000512127899 */ /* 0x000fe2000800063f */
[----:B------:R-:W-:Y:S01]  /*93c0*/  ISETP.NE.AND P5, PT, R4, 0xe, PT ;  /* 0x0000000e0400780c */ /* 0x000fe20003fa5270 */
[----:B------:R-:W2:Y:S01]  /*93d0*/  LDC.64 R20, c[0x0][0x3e0] ;  /* 0x0000f800ff147b82 */ /* 0x000ea20000000a00 */
[----:B0-----:R-:W-:Y:S01]  /*93e0*/  ISETP.NE.AND P2, PT, R12, 0x1, PT ;  /* 0x000000010c00780c */ /* 0x001fe20003f45270 */
[----:B------:R-:W-:Y:S01]  /*93f0*/  UIADD3 UR17, UR17, 0x38000, URZ ;  /* 0x0003800011117890 */ /* 0x000fe2000fffe03f */
[----:B------:R-:W-:Y:S01]  /*9400*/  SEL R4, R4, RZ, P5 ;  /* 0x000000ff04047207 */ /* 0x000fe20002800000 */
[----:B------:R-:W-:-:S10]  /*9410*/  UMOV UR25, 0x10000000 ;  /* 0x1000000000197882 */ /* 0x000fd40000000000 */
[----:B------:R-:W-:Y:S01]  /*9420*/  @P2 IMAD.U32 R13, RZ, RZ, UR4 ;  /* 0x00000004ff0d2e24 */ /* 0x000fe2000f8e00ff */
[----:B------:R-:W-:Y:S01]  /*9430*/  ULDC.64 UR4, c[0x0][0x3c8] ;  /* 0x0000f20000047ab9 */ /* 0x000fe20000000a00 */
[----:B-1----:R-:W-:Y:S02]  /*9440*/  IMAD R11, R7, R14, R11 ;  /* 0x0000000e070b7224 */ /* 0x002fe400078e020b */
[----:B------:R-:W-:Y:S01]  /*9450*/  IMAD R10, R9, UR5, R10 ;  /* 0x00000005090a7c24 */ /* 0x000fe2000f8e020a */
[----:B------:R-:W-:Y:S02]  /*9460*/  @P2 R2UR UR13, R13 ;  /* 0x000000000d0d22ca */ /* 0x000fe400000e0000 */
[----:B------:R-:W0:Y:S01]  /*9470*/  LDC R13, c[0x0][0x400] ;  /* 0x00010000ff0d7b82 */ /* 0x000e220000000800 */
[----:B------:R-:W-:Y:S02]  /*9480*/  IMAD.U32 R11, R11, 0x20, R10 ;  /* 0x000000200b0b7824 */ /* 0x000fe400078e000a */
[----:B------:R-:W-:-:S05]  /*9490*/  VIADD R10, R8, 0x1 ;  /* 0x00000001080a7836 */ /* 0x000fca0000000000 */
[----:B------:R-:W-:-:S03]  /*94a0*/  ISETP.NE.AND P2, PT, R10, UR15, PT ;  /* 0x0000000f0a007c0c */ /* 0x000fc6000bf45270 */
[----:B------:R-:W-:Y:S02]  /*94b0*/  UIMAD.WIDE.U32 UR6, UR13, UR8, URZ ;  /* 0x000000080d0672a5 */ /* 0x000fe4000f8e003f */
[----:B------:R-:W-:Y:S01]  /*94c0*/  UMOV UR5, UR13 ;  /* 0x0000000d00057c82 */ /* 0x000fe20008000000 */
[----:B------:R-:W-:Y:S02]  /*94d0*/  UIADD3 UR6, UP1, UR26, 0xf0, URZ ;  /* 0x000000f01a067890 */ /* 0x000fe4000ff3e03f */
[----:B------:R-:W-:Y:S02]  /*94e0*/  @UP0 USHF.R.U32.HI UR5, URZ, UR9, UR7 ;  /* 0x000000093f050299 */ /* 0x000fe40008011607 */
[----:B------:R-:W-:Y:S02]  /*94f0*/  UIADD3 UR7, -UR13, URZ, URZ ;  /* 0x0000003f0d077290 */ /* 0x000fe4000fffe13f */
[----:B------:R-:W-:Y:S01]  /*9500*/  UISETP.NE.AND UP0, UPT, UR23, 0x1, UPT ;  /* 0x000000011700788c */ /* 0x000fe2000bf05270 */
[----:B------:R-:W-:-:S02]  /*9510*/  ULDC.64 UR8, c[0x0][0x3c0] ;  /* 0x0000f00000087ab9 */ /* 0x000fc40000000a00 */
[----:B------:R-:W-:Y:S01]  /*9520*/  UMOV UR22, UR5 ;  /* 0x0000000500167c82 */ /* 0x000fe20008000000 */
[----:B0-----:R-:W-:Y:S01]  /*9530*/  IMAD R8, R6, R15, R13 ;  /* 0x0000000f06087224 */ /* 0x001fe200078e020d */
[----:B------:R-:W-:Y:S01]  /*9540*/  UIADD3 UR26, UP2, UR26, 0x270, URZ ;  /* 0x000002701a1a7890 */ /* 0x000fe2000ff5e03f */
[----:B------:R-:W-:Y:S02]  /*9550*/  VIADD R13, R9, 0x1 ;  /* 0x00000001090d7836 */ /* 0x000fe40000000000 */
[----:B------:R-:W-:Y:S01]  /*9560*/  IMAD R12, R12, UR7, R19 ;  /* 0x000000070c0c7c24 */ /* 0x000fe2000f8e0213 */
[----:B------:R-:W-:Y:S01]  /*9570*/  UIADD3 UR7, -UR5, URZ, URZ ;  /* 0x0000003f05077290 */ /* 0x000fe2000fffe13f */
[----:B------:R-:W-:Y:S01]  /*9580*/  @P2 IMAD.MOV R13, RZ, RZ, R9 ;  /* 0x000000ffff0d2224 */ /* 0x000fe200078e0209 */
[----:B------:R-:W-:Y:S01]  /*9590*/  @UP0 ULDC UR10, c[0x0][0x39c] ;  /* 0x0000e700000a0ab9 */ /* 0x000fe20000000800 */
[----:B------:R-:W-:Y:S01]  /*95a0*/  IMAD.U32 R8, R8, 0x400, R11 ;  /* 0x0000040008087824 */ /* 0x000fe200078e000b */
[----:B------:R-:W-:Y:S01]  /*95b0*/  R2UR UR19, R12 ;  /* 0x000000000c1372ca */ /* 0x000fe200000e0000 */
[----:B------:R-:W-:Y:S01]  /*95c0*/  UIMAD.WIDE.U32 UR10, UR5, UR10, URZ ;  /* 0x0000000a050a72a5 */ /* 0x000fe2000f8e003f */
[----:B--2---:R-:W-:Y:S01]  /*95d0*/  ISETP.NE.AND P3, PT, R13, R20, PT ;  /* 0x000000140d00720c */ /* 0x004fe20003f65270 */
[----:B------:R-:W-:Y:S01]  /*95e0*/  @UP0 ULDC UR29, c[0x0][0x3a0] ;  /* 0x0000e800001d0ab9 */ /* 0x000fe20000000800 */
[----:B------:R-:W-:Y:S01]  /*95f0*/  R2UR UR28, R8 ;  /* 0x00000000081c72ca */ /* 0x000fe200000e0000 */
[----:B------:R-:W-:Y:S01]  /*9600*/  @UP0 USHF.R.U32.HI UR22, URZ, UR29, UR11 ;  /* 0x0000001d3f160299 */ /* 0x000fe2000801160b */
[C---:B------:R-:W-:Y:S01]  /*9610*/  VIADD R12, R7.reuse, 0x1 ;  /* 0x00000001070c7836 */ /* 0x040fe20000000000 */
[----:B------:R-:W-:Y:S01]  /*9620*/  UIMAD UR7, UR14, UR7, UR13 ;  /* 0x000000070e0772a4 */ /* 0x000fe2000f8e020d */
[----:B------:R-:W-:Y:S01]  /*9630*/  R2UR UR13, R7 ;  /* 0x00000000070d72ca */ /* 0x000fe200000e0000 */
[----:B------:R-:W-:Y:S01]  /*9640*/  UMOV UR10, UR18 ;  /* 0x00000012000a7c82 */ /* 0x000fe20008000000 */
[----:B------:R-:W-:Y:S01]  /*9650*/  R2UR UR11, R16 ;  /* 0x00000000100b72ca */ /* 0x000fe200000e0000 */
[----:B------:R-:W-:Y:S01]  /*9660*/  UIMAD UR20, UR7, UR9, UR20 ;  /* 0x00000009071472a4 */ /* 0x000fe2000f8e0214 */
[C---:B------:R-:W-:Y:S01]  /*9670*/  R2UR UR14, R6.reuse ;  /* 0x00000000060e72ca */ /* 0x040fe200000e0000 */
[----:B------:R-:W-:Y:S01]  /*9680*/  UIMAD UR19, UR19, UR8, UR12 ;  /* 0x00000008131372a4 */ /* 0x000fe2000f8e020c */
[----:B------:R-:W-:Y:S01]  /*9690*/  R2UR UR12, R9 ;  /* 0x00000000090c72ca */ /* 0x000fe200000e0000 */
[----:B------:R-:W-:Y:S01]  /*96a0*/  UIADD3 UR8, -UR22, URZ, URZ ;  /* 0x0000003f16087290 */ /* 0x000fe2000fffe13f */
[----:B------:R-:W-:Y:S01]  /*96b0*/  @P3 IMAD.MOV R12, RZ, RZ, R7 ;  /* 0x000000ffff0c3224 */ /* 0x000fe200078e0207 */
[----:B------:R-:W-:Y:S01]  /*96c0*/  UIADD3.X UR7, URZ, UR27, URZ, UP1, !UPT ;  /* 0x0000001b3f077290 */ /* 0x000fe20008ffe43f */
[----:B------:R-:W-:Y:S01]  /*96d0*/  SEL R8, RZ, 0x1, P5 ;  /* 0x00000001ff087807 */ /* 0x000fe20002800000 */
[----:B------:R-:W-:Y:S01]  /*96e0*/  UIMAD UR5, UR23, UR8, UR5 ;  /* 0x00000008170572a4 */ /* 0x000fe2000f8e0205 */
[----:B------:R-:W-:Y:S01]  /*96f0*/  VIADD R11, R6, 0x1 ;  /* 0x00000001060b7836 */ /* 0x000fe20000000000 */
[----:B------:R-:W-:Y:S01]  /*9700*/  ISETP.NE.AND P4, PT, R12, R21, PT ;  /* 0x000000150c00720c */ /* 0x000fe20003f85270 */
[----:B------:R-:W-:Y:S01]  /*9710*/  UIADD3 UR8, UR16, 0x1c000, URZ ;  /* 0x0001c00010087890 */ /* 0x000fe2000fffe03f */
[----:B------:R-:W-:Y:S01]  /*9720*/  LOP3.LUT R5, R5, R8, RZ, 0x3c, !PT ;  /* 0x0000000805057212 */ /* 0x000fe200078e3cff */
[----:B------:R-:W-:Y:S01]  /*9730*/  UIMAD UR21, UR5, UR4, UR21 ;  /* 0x00000004051572a4 */ /* 0x000fe2000f8e0215 */
[----:B------:R-:W-:Y:S01]  /*9740*/  SEL R8, R10, RZ, P2 ;  /* 0x000000ff0a087207 */ /* 0x000fe20001000000 */
[----:B------:R-:W-:Y:S01]  /*9750*/  UPRMT UR4, UR28, 0x5410, URZ ;  /* 0x000054101c047896 */ /* 0x000fe2000800003f */
[----:B------:R-:W-:Y:S01]  /*9760*/  SEL R9, R13, RZ, P3 ;  /* 0x000000ff0d097207 */ /* 0x000fe20001800000 */
[----:B------:R-:W-:Y:S01]  /*9770*/  UIADD3.X UR27, URZ, UR27, URZ, UP2, !UPT ;  /* 0x0000001b3f1b7290 */ /* 0x000fe200097fe43f */
[----:B------:R-:W-:Y:S01]  /*9780*/  SEL R7, R12, RZ, P4 ;  /* 0x000000ff0c077207 */ /* 0x000fe20002000000 */
[----:B------:R-:W-:-:S04]  /*9790*/  UMOV UR9, UR17 ;  /* 0x0000001100097c82 */ /* 0x000fc80008000000 */
[----:B------:R-:W-:Y:S01]  /*97a0*/  @P4 IMAD.MOV R11, RZ, RZ, R6 ;  /* 0x000000ffff0b4224 */ /* 0x000fe200078e0206 */
[----:B------:R2:W-:Y:S03]  /*97b0*/  UTMALDG.5D.IM2COL [UR16], [UR6], UR4 ;  /* 0x00000010060073b4 */ /* 0x0005e60008060004 */
[----:B------:R-:W-:Y:S01]  /*97c0*/  IMAD.MOV.U32 R6, RZ, RZ, R11 ;  /* 0x000000ffff067224 */ /* 0x000fe200078e000b */
[----:B------:R2:W-:Y:S02]  /*97d0*/  UTMALDG.5D [UR8], [UR26], desc[UR24] ;  /* 0x000018081a0075b4 */ /* 0x0005e40008021000 */
[----:B--2---:R-:W-:Y:S05]  /*97e0*/  @P6 BRA `(.L_x_278) ;  /* 0xfffffff800586947 */ /* 0x004fea000383ffff */
.L_x_274:
[----:B------:R-:W-:Y:S05]  /*97f0*/  BSYNC B0 ;  /* 0x0000000000007941 */ /* 0x000fea0003800000 */
.L_x_273:
[----:B------:R-:W-:Y:S01]  /*9800*/  ISETP.GE.U32.AND P0, PT, R2, 0xe, PT ;  /* 0x0000000e0200780c */ /* 0x000fe20003f06070 */
[----:B------:R-:W-:-:S12]  /*9810*/  IMAD.MOV.U32 R3, RZ, RZ, 0x1 ;  /* 0x00000001ff037424 */ /* 0x000fd800078e00ff */
[----:B------:R-:W-:Y:S05]  /*9820*/  @!P0 BRA `(.L_x_279) ;  /* 0x00000000001c8947 */ /* 0x000fea0003800000 */
[----:B------:R-:W-:-:S05]  /*9830*/  SHF.R.U32.HI R4, RZ, 0x1, R2 ;  /* 0x00000001ff047819 */ /* 0x000fca0000011602 */
[----:B------:R-:W-:-:S05]  /*9840*/  IMAD.WIDE.U32 R4, R4, -0x6db6db6d, RZ ;  /* 0x9249249304047825 */ /* 0x000fca00078e00ff */
[----:B------:R-:W-:-:S04]  /*9850*/  SHF.R.U32.HI R3, RZ, 0x2, R5 ;  /* 0x00000002ff037819 */ /* 0x000fc80000011605 */
[----:B------:R-:W-:-:S04]  /*9860*/  LOP3.LUT R3, R3, 0x1, RZ, 0xc0, !PT ;  /* 0x0000000103037812 */ /* 0x000fc800078ec0ff */
[----:B------:R-:W-:-:S04]  /*9870*/  ISETP.NE.U32.AND P0, PT, R3, 0x1, PT ;  /* 0x000000010300780c */ /* 0x000fc80003f05070 */
[----:B------:R-:W-:-:S04]  /*9880*/  ISETP.NE.U32.AND.EX P0, PT, RZ, RZ, PT, P0 ;  /* 0x000000ffff00720c */ /* 0x000fc80003f05100 */
[----:B------:R-:W-:-:S09]  /*9890*/  SEL R3, RZ, 0x1, !P0 ;  /* 0x00000001ff037807 */ /* 0x000fd20004000000 */
.L_x_279:
[----:B------:R-:W-:Y:S05]  /*98a0*/  WARPSYNC.ALL ;  /* 0x0000000000007948 */ /* 0x000fea0003800000 */
[----:B------:R-:W-:-:S13]  /*98b0*/  ELECT P0, URZ, PT ;  /* 0x00000000003f782f */ /* 0x000fda0003800000 */
[----:B------:R-:W-:Y:S05]  /*98c0*/  @!P0 EXIT ;  /* 0x000000000000894d */ /* 0x000fea0003800000 */
[----:B------:R-:W-:-:S04]  /*98d0*/  LOP3.LUT R0, R0, 0x2, RZ, 0xfc, !PT ;  /* 0x0000000200007812 */ /* 0x000fc800078efcff */
[----:B------:R-:W-:-:S13]  /*98e0*/  ISETP.NE.AND P0, PT, R0, 0x3, PT ;  /* 0x000000030000780c */ /* 0x000fda0003f05270 */
[----:B------:R-:W-:Y:S05]  /*98f0*/  @!P0 BRA `(.L_x_280) ;  /* 0x0000000000048947 */ /* 0x000fea0003800000 */
[----:B------:R-:W-:Y:S01]  /*9900*/  BPT.TRAP 0x1 ;  /* 0x000000040000795c */ /* 0x000fe20000300000 */
.L_x_280:
[----:B------:R-:W2:Y:S01]  /*9910*/  S2R R7, SR_CgaCtaId ;  /* 0x0000000000077919 */ /* 0x000ea20000008800 */
[----:B------:R-:W-:Y:S02]  /*9920*/  SHF.R.U32.HI R4, RZ, 0x1, R2 ;  /* 0x00000001ff047819 */ /* 0x000fe40000011602 */
[----:B------:R-:W-:-:S03]  /*9930*/  MOV R0, 0x400 ;  /* 0x0000040000007802 */ /* 0x000fc60000000f00 */
[----:B------:R-:W-:-:S05]  /*9940*/  IMAD.WIDE.U32 R4, R4, -0x6db6db6d, RZ ;  /* 0x9249249304047825 */ /* 0x000fca00078e00ff */
[----:B------:R-:W-:-:S05]  /*9950*/  SHF.R.U32.HI R5, RZ, 0x2, R5 ;  /* 0x00000002ff057819 */ /* 0x000fca0000011605 */
[----:B------:R-:W-:Y:S01]  /*9960*/  IMAD R2, R5, -0xe, R2 ;  /* 0xfffffff205027824 */ /* 0x000fe200078e0202 */
[----:B--2---:R-:W-:Y:S02]  /*9970*/  LEA R0, R7, R0, 0x18 ;  /* 0x0000000007007211 */ /* 0x004fe400078ec0ff */
[----:B------:R-:W-:-:S03]  /*9980*/  SHF.L.U32 R7, R3, 0x1f, RZ ;  /* 0x0000001f03077819 */ /* 0x000fc600000006ff */
[----:B------:R-:W-:-:S04]  /*9990*/  VIADD R5, R0, 0x38070 ;  /* 0x0003807000057836 */ /* 0x000fc80000000000 */
[----:B------:R-:W-:-:S07]  /*99a0*/  IMAD R0, R2, 0x8, R5 ;  /* 0x0000000802007824 */ /* 0x000fce00078e0205 */
.L_x_281:
[----:B--2---:R2:W3:Y:S02]  /*99b0*/  SYNCS.PHASECHK.TRANS64.TRYWAIT P0, [R0+URZ], R7 ;  /* 0x00000007000075a7 */ /* 0x0044e4000800017f */
[----:B---3--:R-:W-:Y:S05]  /*99c0*/  @!P0 NANOSLEEP.SYNCS 0x989680 ;  /* 0x009896800000895d */ /* 0x008fea0003900000 */
[----:B------:R-:W3:Y:S02]  /*99d0*/  @!P0 SYNCS.PHASECHK.TRANS64 P0, [R0+URZ], R7 ;  /* 0x00000007000085a7 */ /* 0x000ee4000800007f */
[----:B---3--:R-:W-:Y:S05]  /*99e0*/  @!P0 BRA `(.L_x_281) ;  /* 0xfffffffc00f08947 */ /* 0x008fea000383ffff */
[----:B------:R-:W-:-:S05]  /*99f0*/  VIADD R2, R2, 0x1 ;  /* 0x0000000102027836 */ /* 0x000fca0000000000 */
[----:B------:R-:W-:-:S04]  /*9a00*/  ISETP.NE.AND P0, PT, R2, 0xe, PT ;  /* 0x0000000e0200780c */ /* 0x000fc80003f05270 */
[----:B--2---:R-:W-:Y:S02]  /*9a10*/  SEL R0, RZ, 0x1, P0 ;  /* 0x00000001ff007807 */ /* 0x004fe40000000000 */
[----:B------:R-:W-:Y:S02]  /*9a20*/  SEL R2, R2, RZ, P0 ;  /* 0x000000ff02027207 */ /* 0x000fe40000000000 */
[----:B------:R-:W-:-:S03]  /*9a30*/  LOP3.LUT R7, R3, R0, RZ, 0x3c, !PT ;  /* 0x0000000003077212 */ /* 0x000fc600078e3cff */
[----:B------:R-:W-:Y:S01]  /*9a40*/  IMAD R0, R2, 0x8, R5 ;  /* 0x0000000802007824 */ /* 0x000fe200078e0205 */
[----:B------:R-:W-:-:S07]  /*9a50*/  SHF.L.U32 R3, R7, 0x1f, RZ ;  /* 0x0000001f07037819 */ /* 0x000fce00000006ff */
.L_x_282:
        /* <DEDUP_REMOVED lines=11> */
.L_x_283:
        /* <DEDUP_REMOVED lines=11> */
.L_x_284:
        /* <DEDUP_REMOVED lines=11> */
.L_x_285:
        /* <DEDUP_REMOVED lines=11> */
.L_x_286:
        /* <DEDUP_REMOVED lines=11> */
.L_x_287:
        /* <DEDUP_REMOVED lines=11> */
.L_x_288:
        /* <DEDUP_REMOVED lines=11> */
.L_x_289:
        /* <DEDUP_REMOVED lines=11> */
.L_x_290:
        /* <DEDUP_REMOVED lines=11> */
.L_x_291:
        /* <DEDUP_REMOVED lines=11> */
.L_x_292:
        /* <DEDUP_REMOVED lines=11> */
.L_x_293:
        /* <DEDUP_REMOVED lines=11> */
.L_x_294:
[----:B--2---:R2:W3:Y:S02]  /*a2a0*/  SYNCS.PHASECHK.TRANS64.TRYWAIT P0, [R2+URZ], R3 ;  /* 0x00000003020075a7 */ /* 0x0044e4000800017f */
[----:B---3--:R-:W-:Y:S05]  /*a2b0*/  @!P0 NANOSLEEP.SYNCS 0x989680 ;  /* 0x009896800000895d */ /* 0x008fea0003900000 */
[----:B------:R-:W3:Y:S02]  /*a2c0*/  @!P0 SYNCS.PHASECHK.TRANS64 P0, [R2+URZ], R3 ;  /* 0x00000003020085a7 */ /* 0x000ee4000800007f */
[----:B---3--:R-:W-:Y:S05]  /*a2d0*/  @P0 EXIT ;  /* 0x000000000000094d */ /* 0x008fea0003800000 */
[----:B------:R-:W-:Y:S05]  /*a2e0*/  BRA `(.L_x_294) ;  /* 0xfffffffc00ec7947 */ /* 0x000fea000383ffff */
.L_x_295:
[----:B------:R-:W-:-:S00]  /*a2f0*/  BRA `(.L_x_295) ;  /* 0xfffffffc00fc7947 */ /* 0x000fc0000383ffff */
[----:B------:R-:W-:-:S00]  /*a300*/  NOP ;  /* 0x0000000000007918 */ /* 0x000fc00000000000 */
[----:B------:R-:W-:-:S00]  /*a310*/  NOP ;  /* 0x0000000000007918 */ /* 0x000fc00000000000 */
[----:B------:R-:W-:-:S00]  /*a320*/  NOP ;  /* 0x0000000000007918 */ /* 0x000fc00000000000 */
[----:B------:R-:W-:-:S00]  /*a330*/  NOP ;  /* 0x0000000000007918 */ /* 0x000fc00000000000 */
[----:B------:R-:W-:-:S00]  /*a340*/  NOP ;  /* 0x0000000000007918 */ /* 0x000fc00000000000 */
[----:B------:R-:W-:-:S00]  /*a350*/  NOP ;  /* 0x0000000000007918 */ /* 0x000fc00000000000 */
[----:B------:R-:W-:-:S00]  /*a360*/  NOP ;  /* 0x0000000000007918 */ /* 0x000fc00000000000 */
[----:B------:R-:W-:-:S00]  /*a370*/  NOP ;  /* 0x0000000000007918 */ /* 0x000fc00000000000 */
.L_x_296:


//--------------------- .nv.shared._ZN7cutlass13device_kernelINS_4conv6kernel13ConvUniversalINS1_16ConvProblemShapeILNS1_8OperatorE0ELi3EEENS1_10collective14CollectiveConvINS1_46MainloopSm90TmaGmmaWarpSpecializedImplicitGemmILS5_0ELi14ELi3EN4cute5tupleIJNSA_1CILi1EEESD_SD_EEENS1_36KernelImplicitTmaWarpSpecializedSm90ELi1EEENSB_IJNSC_ILi128EEESH_NSB_IJNSC_ILi32EEEEEEEEENS_10bfloat16_tESL_NSA_8TiledMMAINSA_8MMA_AtomIJNSA_4SM904GMMA28MMA_64x128x16_F32BF16BF16_SSILNSP_5MajorE0ELSR_0ELNSP_7ScaleInE1ELSS_1EEEEEENSA_6LayoutISE_NSB_IJNSC_ILi0EEESW_SW_EEEEENSB_IJNSA_10UnderscoreESZ_SZ_EEEEENS7_6detail26Sm90ImplicitGemmTileTraitsINSA_20SM90_TMA_LOAD_IM2COLENSA_14ComposedLayoutINSA_7SwizzleILi2ELi4ELi3EEENSA_18smem_ptr_flag_bitsILi16EEENSV_INSB_IJNSB_IJNSC_ILi8EEENSC_ILi16EEEEEENSB_IJSI_SD_EEENSB_IJSD_NSC_ILi14EEEEEEEEENSB_IJNSB_IJSI_NSC_ILi256EEEEEENSB_IJSD_SW_EEENSB_IJSW_NSC_ILi4096EEEEEEEEEEEEEvEENS13_INSA_13SM90_TMA_LOADES1O_vEEEENS_8epilogue10collective6detail29Sm90TmaWarpSpecializedAdapterINS1U_15DefaultEpilogueISL_NSB_IJNSB_IJllllEEESD_SW_EEES1Z_NS1T_6thread17LinearCombinationISL_Li1EffLNS20_9ScaleType4KindE0ELNS_15FloatRoundStyleE2ESL_EENS_4gemm15EpilogueDefaultEEEEEvvEEEEvNT_6ParamsE --------------------------
	.section	.nv.shared._ZN7cutlass13device_kernelINS_4conv6kernel13ConvUniversalINS1_16ConvProblemShapeILNS1_8OperatorE0ELi3EEENS1_10collective14CollectiveConvINS1_46MainloopSm90TmaGmmaWarpSpecializedImplicitGemmILS5_0ELi14ELi3EN4cute5tupleIJNSA_1CILi1EEESD_SD_EEENS1_36KernelImplicitTmaWarpSpecializedSm90ELi1EEENSB_IJNSC_ILi128EEESH_NSB_IJNSC_ILi32EEEEEEEEENS_10bfloat16_tESL_NSA_8TiledMMAINSA_8MMA_AtomIJNSA_4SM904GMMA28MMA_64x128x16_F32BF16BF16_SSILNSP_5MajorE0ELSR_0ELNSP_7ScaleInE1ELSS_1EEEEEENSA_6LayoutISE_NSB_IJNSC_ILi0EEESW_SW_EEEEENSB_IJNSA_10UnderscoreESZ_SZ_EEEEENS7_6detail26Sm90ImplicitGemmTileTraitsINSA_20SM90_TMA_LOAD_IM2COLENSA_14ComposedLayoutINSA_7SwizzleILi2ELi4ELi3EEENSA_18smem_ptr_flag_bitsILi16EEENSV_INSB_IJNSB_IJNSC_ILi8EEENSC_ILi16EEEEEENSB_IJSI_SD_EEENSB_IJSD_NSC_ILi14EEEEEEEEENSB_IJNSB_IJSI_NSC_ILi256EEEEEENSB_IJSD_SW_EEENSB_IJSW_NSC_ILi4096EEEEEEEEEEEEEvEENS13_INSA_13SM90_TMA_LOADES1O_vEEEENS_8epilogue10collective6detail29Sm90TmaWarpSpecializedAdapterINS1U_15DefaultEpilogueISL_NSB_IJNSB_IJllllEEESD_SW_EEES1Z_NS1T_6thread17LinearCombinationISL_Li1EffLNS20_9ScaleType4KindE0ELNS_15FloatRoundStyleE2ESL_EENS_4gemm15EpilogueDefaultEEEEEvvEEEEvNT_6ParamsE,"aw",@nobits
	.sectionflags	@""
	.align	16
	.zero		1024


//--------------------- .nv.shared.reserved.0     --------------------------
	.section	.nv.shared.reserved.0,"aw",@nobits
	.weak		__nv_reservedSMEM_offset_0_alias
	.size		__nv_reservedSMEM_offset_0_alias, 0, 0
	.other		__nv_reservedSMEM_offset_0_alias,@"STO_CUDA_RESERVED_SHARED STV_DEFAULT"
__nv_reservedSMEM_offset_0_alias:
	.zero		0


//--------------------- .nv.global                --------------------------
	.section	.nv.global,"aw",@nobits
.nv.global:
	.type		_ZN39_INTERNAL_d01e8052_4_k_cu_35fb7634_33804cute1_E,@object
	.size		_ZN39_INTERNAL_d01e8052_4_k_cu_35fb7634_33804cute1_E,(_ZN39_INTERNAL_d01e8052_4_k_cu_35fb7634_33804cuda3std3__45__cpo6cbeginE - _ZN39_INTERNAL_d01e8052_4_k_cu_35fb7634_33804cute1_E)
_ZN39_INTERNAL_d01e8052_4_k_cu_35fb7634_33804cute1_E:
	.zero		1
	.type		_ZN39_INTERNAL_d01e8052_4_k_cu_35fb7634_33804cuda3std3__45__cpo6cbeginE,@object
	.size		_ZN39_INTERNAL_d01e8052_4_k_cu_35fb7634_33804cuda3std3__45__cpo6cbeginE,(_ZN39_INTERNAL_d01e8052_4_k_cu_35fb7634_33804cuda3std3__48in_placeE - _ZN39_INTERNAL_d01e8052_4_k_cu_35fb7634_33804cuda3std3__45__cpo6cbeginE)
_ZN39_INTERNAL_d01e8052_4_k_cu_35fb7634_33804cuda3std3__45__cpo6cbeginE:
	.zero		1
	.type		_ZN39_INTERNAL_d01e8052_4_k_cu_35fb7634_33804cuda3std3__48in_placeE,@object
	.size		_ZN39_INTERNAL_d01e8052_4_k_cu_35fb7634_33804cuda3std3__48in_placeE,(_ZN39_INTERNAL_d01e8052_4_k_cu_35fb7634_33804cuda3std6ranges3__45__cpo9iter_moveE - _ZN39_INTERNAL_d01e8052_4_k_cu_35fb7634_33804cuda3std3__48in_placeE)
_ZN39_INTERNAL_d01e8052_4_k_cu_35fb7634_33804cuda3std3__48in_placeE:
	.zero		1
	.type		_ZN39_INTERNAL_d01e8052_4_k_cu_35fb7634_33804cuda3std6ranges3__45__cpo9iter_moveE,@object
	.size		_ZN39_INTERNAL_d01e8052_4_k_cu_35fb7634_33804cuda3std6ranges3__45__cpo9iter_moveE,(_ZN39_INTERNAL_d01e8052_4_k_cu_35fb7634_33804cuda3std3__45__cpo5beginE - _ZN39_INTERNAL_d01e8052_4_k_cu_35fb7634_33804cuda3std6ranges3__45__cpo9iter_moveE)
_ZN39_INTERNAL_d01e8052_4_k_cu_35fb7634_33804cuda3std6ranges3__45__cpo9iter_moveE:
	.zero		1
	.type		_ZN39_INTERNAL_d01e8052_4_k_cu_35fb7634_33804cuda3std3__45__cpo5beginE,@object
	.size		_ZN39_INTERNAL_d01e8052_4_k_cu_35fb7634_33804cuda3std3__45__cpo5beginE,(_ZN39_INTERNAL_d01e8052_4_k_cu_35fb7634_33804cuda3std3__441_GLOBAL__N__d01e8052_4_k_cu_35fb7634_33806ignoreE - _ZN39_INTERNAL_d01e8052_4_k_cu_35fb7634_33804cuda3std3__45__cpo5beginE)
_ZN39_INTERNAL_d01e8052_4_k_cu_35fb7634_33804cuda3std3__45__cpo5beginE:
	.zero		1
	.type		_ZN39_INTERNAL_d01e8052_4_k_cu_35fb7634_33804cuda3std3__441_GLOBAL__N__d01e8052_4_k_cu_35fb7634_33806ignoreE,@object
	.size		_ZN39_INTERNAL_d01e8052_4_k_cu_35fb7634_33804cuda3std3__441_GLOBAL__N__d01e8052_4_k_cu_35fb7634_33806ignoreE,(_ZN39_INTERNAL_d01e8052_4_k_cu_35fb7634_33804cute7productE - _ZN39_INTERNAL_d01e8052_4_k_cu_35fb7634_33804cuda3std3__441_GLOBAL__N__d01e8052_4_k_cu_35fb7634_33806ignoreE)
_ZN39_INTERNAL_d01e8052_4_k_cu_35fb7634_33804cuda3std3__441_GLOBAL__N__d01e8052_4_k_cu_35fb7634_33806ignoreE:
	.zero		1
	.type		_ZN39_INTERNAL_d01e8052_4_k_cu_35fb7634_33804cute7productE,@object
	.size		_ZN39_INTERNAL_d01e8052_4_k_cu_35fb7634_33804cute7productE,(_ZN39_INTERNAL_d01e8052_4_k_cu_35fb7634_33804cuda3std3__45__cpo3endE - _ZN39_INTERNAL_d01e8052_4_k_cu_35fb7634_33804cute7productE)
_ZN39_INTERNAL_d01e8052_4_k_cu_35fb7634_33804cute7productE:
	.zero		1
	.type		_ZN39_INTERNAL_d01e8052_4_k_cu_35fb7634_33804cuda3std3__45__cpo3endE,@object
	.size		_ZN39_INTERNAL_d01e8052_4_k_cu_35fb7634_33804cuda3std3__45__cpo3endE,(_ZN39_INTERNAL_d01e8052_4_k_cu_35fb7634_33804cuda3std3__419piecewise_constructE - _ZN39_INTERNAL_d01e8052_4_k_cu_35fb7634_33804cuda3std3__45__cpo3endE)
_ZN39_INTERNAL_d01e8052_4_k_cu_35fb7634_33804cuda3std3__45__cpo3endE:
	.zero		1
	.type		_ZN39_INTERNAL_d01e8052_4_k_cu_35fb7634_33804cuda3std3__419piecewise_constructE,@object
	.size		_ZN39_INTERNAL_d01e8052_4_k_cu_35fb7634_33804cuda3std3__419piecewise_constructE,(_ZN39_INTERNAL_d01e8052_4_k_cu_35fb7634_33804cuda3std3__45__cpo4cendE - _ZN39_INTERNAL_d01e8052_4_k_cu_35fb7634_33804cuda3std3__419piecewise_constructE)
_ZN39_INTERNAL_d01e8052_4_k_cu_35fb7634_33804cuda3std3__419piecewise_constructE:
	.zero		1
	.type		_ZN39_INTERNAL_d01e8052_4_k_cu_35fb7634_33804cuda3std3__45__cpo4cendE,@object
	.size		_ZN39_INTERNAL_d01e8052_4_k_cu_35fb7634_33804cuda3std3__45__cpo4cendE,(_ZN39_INTERNAL_d01e8052_4_k_cu_35fb7634_33804cuda3std6ranges3__45__cpo4swapE - _ZN39_INTERNAL_d01e8052_4_k_cu_35fb7634_33804cuda3std3__45__cpo4cendE)
_ZN39_INTERNAL_d01e8052_4_k_cu_35fb7634_33804cuda3std3__45__cpo4cendE:
	.zero		1
	.type		_ZN39_INTERNAL_d01e8052_4_k_cu_35fb7634_33804cuda3std6ranges3__45__cpo4swapE,@object
	.size		_ZN39_INTERNAL_d01e8052_4_k_cu_35fb7634_33804cuda3std6ranges3__45__cpo4swapE,(.L_7 - _ZN39_INTERNAL_d01e8052_4_k_cu_35fb7634_33804cuda3std6ranges3__45__cpo4swapE)
_ZN39_INTERNAL_d01e8052_4_k_cu_35fb7634_33804cuda3std6ranges3__45__cpo4swapE:
	.zero		1
.L_7:


//--------------------- .nv.constant0._ZN7cutlass13device_kernelINS_4conv6kernel13ConvUniversalINS1_16ConvProblemShapeILNS1_8OperatorE0ELi3EEENS1_10collective14CollectiveConvINS1_46MainloopSm90TmaGmmaWarpSpecializedImplicitGemmILS5_0ELi14ELi3EN4cute5tupleIJNSA_1CILi1EEESD_SD_EEENS1_36KernelImplicitTmaWarpSpecializedSm90ELi1EEENSB_IJNSC_ILi128EEESH_NSB_IJNSC_ILi32EEEEEEEEENS_10bfloat16_tESL_NSA_8TiledMMAINSA_8MMA_AtomIJNSA_4SM904GMMA28MMA_64x128x16_F32BF16BF16_SSILNSP_5MajorE0ELSR_0ELNSP_7ScaleInE1ELSS_1EEEEEENSA_6LayoutISE_NSB_IJNSC_ILi0EEESW_SW_EEEEENSB_IJNSA_10UnderscoreESZ_SZ_EEEEENS7_6detail26Sm90ImplicitGemmTileTraitsINSA_20SM90_TMA_LOAD_IM2COLENSA_14ComposedLayoutINSA_7SwizzleILi2ELi4ELi3EEENSA_18smem_ptr_flag_bitsILi16EEENSV_INSB_IJNSB_IJNSC_ILi8EEENSC_ILi16EEEEEENSB_IJSI_SD_EEENSB_IJSD_NSC_ILi14EEEEEEEEENSB_IJNSB_IJSI_NSC_ILi256EEEEEENSB_IJSD_SW_EEENSB_IJSW_NSC_ILi4096EEEEEEEEEEEEEvEENS13_INSA_13SM90_TMA_LOADES1O_vEEEENS_8epilogue10collective6detail29Sm90TmaWarpSpecializedAdapterINS1U_15DefaultEpilogueISL_NSB_IJNSB_IJllllEEESD_SW_EEES1Z_NS1T_6thread17LinearCombinationISL_Li1EffLNS20_9ScaleType4KindE0ELNS_15FloatRoundStyleE2ESL_EENS_4gemm15EpilogueDefaultEEEEEvvEEEEvNT_6ParamsE --------------------------
	.section	.nv.constant0._ZN7cutlass13device_kernelINS_4conv6kernel13ConvUniversalINS1_16ConvProblemShapeILNS1_8OperatorE0ELi3EEENS1_10collective14CollectiveConvINS1_46MainloopSm90TmaGmmaWarpSpecializedImplicitGemmILS5_0ELi14ELi3EN4cute5tupleIJNSA_1CILi1EEESD_SD_EEENS1_36KernelImplicitTmaWarpSpecializedSm90ELi1EEENSB_IJNSC_ILi128EEESH_NSB_IJNSC_ILi32EEEEEEEEENS_10bfloat16_tESL_NSA_8TiledMMAINSA_8MMA_AtomIJNSA_4SM904GMMA28MMA_64x128x16_F32BF16BF16_SSILNSP_5MajorE0ELSR_0ELNSP_7ScaleInE1ELSS_1EEEEEENSA_6LayoutISE_NSB_IJNSC_ILi0EEESW_SW_EEEEENSB_IJNSA_10UnderscoreESZ_SZ_EEEEENS7_6detail26Sm90ImplicitGemmTileTraitsINSA_20SM90_TMA_LOAD_IM2COLENSA_14ComposedLayoutINSA_7SwizzleILi2ELi4ELi3EEENSA_18smem_ptr_flag_bitsILi16EEENSV_INSB_IJNSB_IJNSC_ILi8EEENSC_ILi16EEEEEENSB_IJSI_SD_EEENSB_IJSD_NSC_ILi14EEEEEEEEENSB_IJNSB_IJSI_NSC_ILi256EEEEEENSB_IJSD_SW_EEENSB_IJSW_NSC_ILi4096EEEEEEEEEEEEEvEENS13_INSA_13SM90_TMA_LOADES1O_vEEEENS_8epilogue10collective6detail29Sm90TmaWarpSpecializedAdapterINS1U_15DefaultEpilogueISL_NSB_IJNSB_IJllllEEESD_SW_EEES1Z_NS1T_6thread17LinearCombinationISL_Li1EffLNS20_9ScaleType4KindE0ELNS_15FloatRoundStyleE2ESL_EENS_4gemm15EpilogueDefaultEEEEEvvEEEEvNT_6ParamsE,"a",@progbits
	.sectionflags	@""
	.align	4
.nv.constant0._ZN7cutlass13device_kernelINS_4conv6kernel13ConvUniversalINS1_16ConvProblemShapeILNS1_8OperatorE0ELi3EEENS1_10collective14CollectiveConvINS1_46MainloopSm90TmaGmmaWarpSpecializedImplicitGemmILS5_0ELi14ELi3EN4cute5tupleIJNSA_1CILi1EEESD_SD_EEENS1_36KernelImplicitTmaWarpSpecializedSm90ELi1EEENSB_IJNSC_ILi128EEESH_NSB_IJNSC_ILi32EEEEEEEEENS_10bfloat16_tESL_NSA_8TiledMMAINSA_8MMA_AtomIJNSA_4SM904GMMA28MMA_64x128x16_F32BF16BF16_SSILNSP_5MajorE0ELSR_0ELNSP_7ScaleInE1ELSS_1EEEEEENSA_6LayoutISE_NSB_IJNSC_ILi0EEESW_SW_EEEEENSB_IJNSA_10UnderscoreESZ_SZ_EEEEENS7_6detail26Sm90ImplicitGemmTileTraitsINSA_20SM90_TMA_LOAD_IM2COLENSA_14ComposedLayoutINSA_7SwizzleILi2ELi4ELi3EEENSA_18smem_ptr_flag_bitsILi16EEENSV_INSB_IJNSB_IJNSC_ILi8EEENSC_ILi16EEEEEENSB_IJSI_SD_EEENSB_IJSD_NSC_ILi14EEEEEEEEENSB_IJNSB_IJSI_NSC_ILi256EEEEEENSB_IJSD_SW_EEENSB_IJSW_NSC_ILi4096EEEEEEEEEEEEEvEENS13_INSA_13SM90_TMA_LOADES1O_vEEEENS_8epilogue10collective6detail29Sm90TmaWarpSpecializedAdapterINS1U_15DefaultEpilogueISL_NSB_IJNSB_IJllllEEESD_SW_EEES1Z_NS1T_6thread17LinearCombinationISL_Li1EffLNS20_9ScaleType4KindE0ELNS_15FloatRoundStyleE2ESL_EENS_4gemm15EpilogueDefaultEEEEEvvEEEEvNT_6ParamsE:
	.zero		1664


//--------------------- SYMBOLS --------------------------

	.type		.nv.reservedSmem.offset0,@object
	.size		.nv.reservedSmem.offset0,0x4
